//
// Generated by NVIDIA NVVM Compiler
//
// Compiler Build ID: CL-36424714
// Cuda compilation tools, release 13.0, V13.0.88
// Based on NVVM 20.0.0
//

.version 9.0
.target sm_100
.address_size 64

	// .globl	_Z10TileConv3DPKfPfiii
.const .align 4 .b8 F[108];
// _ZZ10TileConv3DPKfPfiiiE5In_ds has been demoted

.visible .entry _Z10TileConv3DPKfPfiii(
	.param .u64 .ptr .align 1 _Z10TileConv3DPKfPfiii_param_0,
	.param .u64 .ptr .align 1 _Z10TileConv3DPKfPfiii_param_1,
	.param .u32 _Z10TileConv3DPKfPfiii_param_2,
	.param .u32 _Z10TileConv3DPKfPfiii_param_3,
	.param .u32 _Z10TileConv3DPKfPfiii_param_4
)
{
	.reg .pred 	%p<83>;
	.reg .b32 	%r<119>;
	.reg .b32 	%f<77>;
	.reg .b64 	%rd<20>;
	// demoted variable
	.shared .align 4 .b8 _ZZ10TileConv3DPKfPfiiiE5In_ds[2048];
	ld.param.u64 	%rd8, [_Z10TileConv3DPKfPfiii_param_0];
	ld.param.u64 	%rd7, [_Z10TileConv3DPKfPfiii_param_1];
	ld.param.u32 	%r31, [_Z10TileConv3DPKfPfiii_param_2];
	ld.param.u32 	%r32, [_Z10TileConv3DPKfPfiii_param_3];
	ld.param.u32 	%r33, [_Z10TileConv3DPKfPfiii_param_4];
	cvta.to.global.u64 	%rd1, %rd8;
	mov.u32 	%r1, %tid.x;
	mov.u32 	%r2, %tid.y;
	mov.u32 	%r113, %tid.z;
	mov.u32 	%r34, %ctaid.x;
	shl.b32 	%r4, %r34, 3;
	add.s32 	%r5, %r4, %r1;
	mov.u32 	%r35, %ctaid.y;
	shl.b32 	%r6, %r35, 3;
	add.s32 	%r7, %r6, %r2;
	mov.u32 	%r36, %ctaid.z;
	shl.b32 	%r37, %r36, 3;
	add.s32 	%r8, %r37, %r113;
	setp.lt.s32 	%p5, %r7, %r32;
	setp.lt.s32 	%p6, %r5, %r33;
	and.pred  	%p7, %p5, %p6;
	setp.lt.s32 	%p8, %r8, %r31;
	and.pred  	%p1, %p8, %p7;
	not.pred 	%p9, %p1;
	@%p9 bra 	$L__BB0_2;
	mad.lo.s32 	%r46, %r32, %r8, %r7;
	mad.lo.s32 	%r47, %r46, %r33, %r5;
	mul.wide.s32 	%rd9, %r47, 4;
	add.s64 	%rd10, %rd1, %rd9;
	ld.global.nc.f32 	%f29, [%rd10];
	shl.b32 	%r48, %r113, 8;
	mov.u32 	%r49, _ZZ10TileConv3DPKfPfiiiE5In_ds;
	add.s32 	%r50, %r49, %r48;
	shl.b32 	%r51, %r2, 5;
	add.s32 	%r52, %r50, %r51;
	shl.b32 	%r53, %r1, 2;
	add.s32 	%r54, %r52, %r53;
	st.shared.f32 	[%r54], %f29;
	bra.uni 	$L__BB0_3;
$L__BB0_2:
	shl.b32 	%r38, %r113, 8;
	mov.u32 	%r39, _ZZ10TileConv3DPKfPfiiiE5In_ds;
	add.s32 	%r40, %r39, %r38;
	shl.b32 	%r41, %r2, 5;
	add.s32 	%r42, %r40, %r41;
	shl.b32 	%r43, %r1, 2;
	add.s32 	%r44, %r42, %r43;
	mov.b32 	%r45, 0;
	st.shared.u32 	[%r44], %r45;
$L__BB0_3:
	bar.sync 	0;
	@%p9 bra 	$L__BB0_43;
	add.s32 	%r56, %r2, -1;
	add.s32 	%r58, %r1, -1;
	max.u32 	%r59, %r56, %r58;
	setp.lt.u32 	%p2, %r59, 8;
	or.b32  	%r9, %r56, %r1;
	add.s32 	%r60, %r5, 1;
	setp.gt.s32 	%p11, %r5, -2;
	setp.lt.s32 	%p12, %r60, %r33;
	and.pred  	%p3, %p11, %p12;
	or.b32  	%r61, %r2, %r1;
	and.b32  	%r10, %r61, 1016;
	add.s32 	%r62, %r8, -1;
	mad.lo.s32 	%r63, %r32, %r62, %r2;
	add.s32 	%r64, %r63, %r6;
	add.s32 	%r65, %r64, -1;
	mad.lo.s32 	%r66, %r33, %r65, %r1;
	add.s32 	%r116, %r66, %r4;
	mul.lo.s32 	%r12, %r33, %r32;
	mul.lo.s32 	%r67, %r33, %r64;
	add.s32 	%r68, %r67, %r33;
	add.s32 	%r69, %r1, %r68;
	add.s32 	%r115, %r69, %r4;
	add.s32 	%r70, %r1, %r67;
	add.s32 	%r114, %r70, %r4;
	shl.b32 	%r71, %r113, 8;
	shl.b32 	%r72, %r2, 5;
	add.s32 	%r73, %r71, %r72;
	shl.b32 	%r74, %r1, 2;
	add.s32 	%r75, %r73, %r74;
	mov.u32 	%r76, _ZZ10TileConv3DPKfPfiiiE5In_ds;
	add.s32 	%r77, %r75, %r76;
	add.s32 	%r112, %r77, -292;
	mov.u64 	%rd12, F;
	add.s64 	%rd19, %rd12, 16;
	mov.f32 	%f76, 0f00000000;
	mov.b32 	%r118, -1;
	not.pred 	%p16, %p2;
	mov.u32 	%r117, %r8;
$L__BB0_5:
	add.s32 	%r23, %r113, -1;
	setp.gt.u32 	%p13, %r23, 7;
	add.s32 	%r78, %r117, -1;
	setp.gt.s32 	%p14, %r78, -1;
	setp.lt.s32 	%p15, %r78, %r31;
	and.pred  	%p4, %p14, %p15;
	add.s32 	%r79, %r116, -1;
	mul.wide.s32 	%rd13, %r79, 4;
	add.s64 	%rd3, %rd1, %rd13;
	or.pred  	%p17, %p16, %p13;
	@%p17 bra 	$L__BB0_7;
	ld.const.f32 	%f33, [%rd19+-16];
	ld.shared.f32 	%f34, [%r112];
	fma.rn.f32 	%f76, %f33, %f34, %f76;
	bra.uni 	$L__BB0_9;
$L__BB0_7:
	setp.ne.s32 	%p18, %r7, 0;
	setp.gt.s32 	%p19, %r5, 0;
	and.pred  	%p20, %p18, %p19;
	and.pred  	%p21, %p20, %p4;
	not.pred 	%p22, %p21;
	@%p22 bra 	$L__BB0_9;
	ld.const.f32 	%f31, [%rd19+-16];
	ld.global.nc.f32 	%f32, [%rd3];
	fma.rn.f32 	%f76, %f31, %f32, %f76;
$L__BB0_9:
	max.u32 	%r80, %r9, %r23;
	setp.lt.u32 	%p23, %r80, 8;
	@%p23 bra 	$L__BB0_12;
	setp.ne.s32 	%p24, %r7, 0;
	setp.gt.s32 	%p25, %r5, -1;
	and.pred  	%p26, %p24, %p25;
	and.pred  	%p27, %p26, %p4;
	not.pred 	%p28, %p27;
	@%p28 bra 	$L__BB0_13;
	ld.const.f32 	%f35, [%rd19+-12];
	ld.global.nc.f32 	%f36, [%rd3+4];
	fma.rn.f32 	%f76, %f35, %f36, %f76;
	bra.uni 	$L__BB0_13;
$L__BB0_12:
	ld.const.f32 	%f37, [%rd19+-12];
	ld.shared.f32 	%f38, [%r112+4];
	fma.rn.f32 	%f76, %f37, %f38, %f76;
$L__BB0_13:
	setp.lt.u32 	%p29, %r23, 8;
	setp.lt.u32 	%p30, %r56, 8;
	setp.lt.u32 	%p31, %r1, 7;
	and.pred  	%p32, %p30, %p31;
	and.pred  	%p33, %p32, %p29;
	@%p33 bra 	$L__BB0_16;
	setp.ne.s32 	%p34, %r7, 0;
	and.pred  	%p35, %p34, %p3;
	and.pred  	%p36, %p35, %p4;
	not.pred 	%p37, %p36;
	@%p37 bra 	$L__BB0_17;
	ld.const.f32 	%f39, [%rd19+-8];
	ld.global.nc.f32 	%f40, [%rd3+8];
	fma.rn.f32 	%f76, %f39, %f40, %f76;
	bra.uni 	$L__BB0_17;
$L__BB0_16:
	ld.const.f32 	%f41, [%rd19+-8];
	ld.shared.f32 	%f42, [%r112+8];
	fma.rn.f32 	%f76, %f41, %f42, %f76;
$L__BB0_17:
	add.s32 	%r88, %r1, -1;
	max.u32 	%r89, %r2, %r88;
	max.u32 	%r90, %r89, %r23;
	setp.lt.u32 	%p38, %r90, 8;
	add.s32 	%r91, %r114, -1;
	mul.wide.s32 	%rd14, %r91, 4;
	add.s64 	%rd4, %rd1, %rd14;
	@%p38 bra 	$L__BB0_20;
	setp.lt.s32 	%p39, %r5, 1;
	not.pred 	%p40, %p4;
	or.pred  	%p41, %p39, %p40;
	@%p41 bra 	$L__BB0_21;
	ld.const.f32 	%f43, [%rd19+-4];
	ld.global.nc.f32 	%f44, [%rd4];
	fma.rn.f32 	%f76, %f43, %f44, %f76;
	bra.uni 	$L__BB0_21;
$L__BB0_20:
	ld.const.f32 	%f45, [%rd19+-4];
	ld.shared.f32 	%f46, [%r112+32];
	fma.rn.f32 	%f76, %f45, %f46, %f76;
$L__BB0_21:
	setp.eq.s32 	%p43, %r10, 0;
	and.pred  	%p44, %p43, %p29;
	@%p44 bra 	$L__BB0_24;
	setp.lt.s32 	%p45, %r5, 0;
	not.pred 	%p46, %p4;
	or.pred  	%p47, %p45, %p46;
	@%p47 bra 	$L__BB0_25;
	ld.const.f32 	%f47, [%rd19];
	ld.global.nc.f32 	%f48, [%rd4+4];
	fma.rn.f32 	%f76, %f47, %f48, %f76;
	bra.uni 	$L__BB0_25;
$L__BB0_24:
	ld.const.f32 	%f49, [%rd19];
	ld.shared.f32 	%f50, [%r112+36];
	fma.rn.f32 	%f76, %f49, %f50, %f76;
$L__BB0_25:
	setp.lt.u32 	%p48, %r23, 8;
	setp.lt.u32 	%p49, %r2, 8;
	mov.u32 	%r93, %tid.x;
	setp.lt.u32 	%p50, %r93, 7;
	and.pred  	%p51, %p49, %p50;
	and.pred  	%p52, %p51, %p48;
	@%p52 bra 	$L__BB0_28;
	and.pred  	%p53, %p3, %p4;
	not.pred 	%p54, %p53;
	@%p54 bra 	$L__BB0_29;
	ld.const.f32 	%f51, [%rd19+4];
	ld.global.nc.f32 	%f52, [%rd4+8];
	fma.rn.f32 	%f76, %f51, %f52, %f76;
	bra.uni 	$L__BB0_29;
$L__BB0_28:
	ld.const.f32 	%f53, [%rd19+4];
	ld.shared.f32 	%f54, [%r112+40];
	fma.rn.f32 	%f76, %f53, %f54, %f76;
$L__BB0_29:
	setp.lt.u32 	%p55, %r23, 8;
	setp.lt.u32 	%p56, %r2, 7;
	mov.u32 	%r96, %tid.x;
	add.s32 	%r98, %r96, -1;
	setp.lt.u32 	%p57, %r98, 8;
	and.pred  	%p58, %p56, %p57;
	and.pred  	%p59, %p58, %p55;
	add.s32 	%r99, %r115, -1;
	mul.wide.s32 	%rd15, %r99, 4;
	add.s64 	%rd5, %rd1, %rd15;
	@%p59 bra 	$L__BB0_32;
	add.s32 	%r100, %r7, 1;
	setp.lt.u32 	%p60, %r100, %r32;
	setp.gt.s32 	%p61, %r5, 0;
	and.pred  	%p62, %p60, %p61;
	and.pred  	%p63, %p62, %p4;
	not.pred 	%p64, %p63;
	@%p64 bra 	$L__BB0_33;
	ld.const.f32 	%f55, [%rd19+8];
	ld.global.nc.f32 	%f56, [%rd5];
	fma.rn.f32 	%f76, %f55, %f56, %f76;
	bra.uni 	$L__BB0_33;
$L__BB0_32:
	ld.const.f32 	%f57, [%rd19+8];
	ld.shared.f32 	%f58, [%r112+64];
	fma.rn.f32 	%f76, %f57, %f58, %f76;
$L__BB0_33:
	setp.lt.u32 	%p65, %r23, 8;
	setp.lt.u32 	%p66, %r2, 7;
	mov.u32 	%r102, %tid.x;
	setp.lt.u32 	%p67, %r102, 8;
	and.pred  	%p68, %p66, %p67;
	and.pred  	%p69, %p68, %p65;
	@%p69 bra 	$L__BB0_36;
	add.s32 	%r104, %r7, 1;
	setp.lt.u32 	%p70, %r104, %r32;
	setp.gt.s32 	%p71, %r5, -1;
	and.pred  	%p72, %p70, %p71;
	and.pred  	%p73, %p72, %p4;
	not.pred 	%p74, %p73;
	@%p74 bra 	$L__BB0_37;
	ld.const.f32 	%f59, [%rd19+12];
	ld.global.nc.f32 	%f60, [%rd5+4];
	fma.rn.f32 	%f76, %f59, %f60, %f76;
	bra.uni 	$L__BB0_37;
$L__BB0_36:
	ld.const.f32 	%f61, [%rd19+12];
	ld.shared.f32 	%f62, [%r112+68];
	fma.rn.f32 	%f76, %f61, %f62, %f76;
$L__BB0_37:
	mov.u32 	%r106, %tid.x;
	max.u32 	%r108, %r2, %r106;
	setp.lt.u32 	%p76, %r108, 7;
	and.pred  	%p77, %p76, %p65;
	@%p77 bra 	$L__BB0_40;
	add.s32 	%r109, %r7, 1;
	setp.lt.u32 	%p78, %r109, %r32;
	and.pred  	%p79, %p78, %p3;
	and.pred  	%p80, %p79, %p4;
	not.pred 	%p81, %p80;
	@%p81 bra 	$L__BB0_41;
	ld.const.f32 	%f63, [%rd19+16];
	ld.global.nc.f32 	%f64, [%rd5+8];
	fma.rn.f32 	%f76, %f63, %f64, %f76;
	bra.uni 	$L__BB0_41;
$L__BB0_40:
	ld.const.f32 	%f65, [%rd19+16];
	ld.shared.f32 	%f66, [%r112+72];
	fma.rn.f32 	%f76, %f65, %f66, %f76;
$L__BB0_41:
	add.s64 	%rd19, %rd19, 36;
	add.s32 	%r118, %r118, 1;
	add.s32 	%r117, %r117, 1;
	add.s32 	%r116, %r116, %r12;
	add.s32 	%r115, %r115, %r12;
	add.s32 	%r114, %r114, %r12;
	add.s32 	%r113, %r113, 1;
	add.s32 	%r112, %r112, 256;
	setp.ne.s32 	%p82, %r118, 2;
	@%p82 bra 	$L__BB0_5;
	mad.lo.s32 	%r110, %r32, %r8, %r7;
	mad.lo.s32 	%r111, %r110, %r33, %r5;
	cvta.to.global.u64 	%rd16, %rd7;
	mul.wide.s32 	%rd17, %r111, 4;
	add.s64 	%rd18, %rd16, %rd17;
	st.global.f32 	[%rd18], %f76;
$L__BB0_43:
	ret;

}


// ===== COMPILED SASS (sm_100) =====

	.target	sm_100

	.elftype	@"ET_EXEC"


//--------------------- .note.nv.tkinfo           --------------------------
	.section	.note.nv.tkinfo,"",@"SHT_NOTE"
	.sectionflags	@"SHF_NOTE_NV_TKINFO"
	.tkinfo
        /*0018*/ 	.word	0x00000002
        /*0030*/ 	.string	""
        /*0030*/ 	.string	"ptxas"
        /*0030*/ 	.string	"Cuda compilation tools, release 13.0, V13.0.88"
        /*0030*/ 	.string	"Build cuda_13.0.r13.0/compiler.36424714_0"
        /*0030*/ 	.string	"-arch sm_100 -m 64 "



//--------------------- .note.nv.cuinfo           --------------------------
	.section	.note.nv.cuinfo,"",@"SHT_NOTE"
	.sectionflags	@"SHF_NOTE_NV_CUINFO"
        /*0018*/ 	.short	0x0002
        /*001a*/ 	.short	0x0064
        /*001c*/ 	.short	0x0082
	.zero		2


//--------------------- .nv.info                  --------------------------
	.section	.nv.info,"",@"SHT_CUDA_INFO"
	.align	4


	//----- nvinfo : EIATTR_REGCOUNT
	.align		4
        /*0000*/ 	.byte	0x04, 0x2f
        /*0002*/ 	.short	(.L_2 - .L_1)
	.align		4
.L_1:
        /*0004*/ 	.word	index@(_Z10TileConv3DPKfPfiii)
        /*0008*/ 	.word	0x0000001c


	//----- nvinfo : EIATTR_FRAME_SIZE
	.align		4
.L_2:
        /*000c*/ 	.byte	0x04, 0x11
        /*000e*/ 	.short	(.L_4 - .L_3)
	.align		4
.L_3:
        /*0010*/ 	.word	index@(_Z10TileConv3DPKfPfiii)
        /*0014*/ 	.word	0x00000000


	//----- nvinfo : EIATTR_MIN_STACK_SIZE
	.align		4
.L_4:
        /*0018*/ 	.byte	0x04, 0x12
        /*001a*/ 	.short	(.L_6 - .L_5)
	.align		4
.L_5:
        /*001c*/ 	.word	index@(_Z10TileConv3DPKfPfiii)
        /*0020*/ 	.word	0x00000000
.L_6:


//--------------------- .nv.compat                --------------------------
	.section	.nv.compat,"",@"SHT_CUDA_COMPAT_INFO"
	.align	4
        /*0000*/ 	.byte	0x02, 0x09, 0x00, 0x00, 0x02, 0x02, 0x01, 0x00, 0x02, 0x05, 0x05, 0x00, 0x03, 0x07, 0x01, 0x01
        /*0010*/ 	.byte	0x02, 0x03, 0x00, 0x00, 0x02, 0x06, 0x01, 0x00, 0x04, 0x0b, 0x08, 0x00, 0x09, 0x00, 0x00, 0x00
        /*0020*/ 	.byte	0x00, 0x00, 0x00, 0x00


//--------------------- .nv.info._Z10TileConv3DPKfPfiii --------------------------
	.section	.nv.info._Z10TileConv3DPKfPfiii,"",@"SHT_CUDA_INFO"
	.sectionflags	@""
	.align	4


	//----- nvinfo : EIATTR_CUDA_API_VERSION
	.align		4
        /*0000*/ 	.byte	0x04, 0x37
        /*0002*/ 	.short	(.L_8 - .L_7)
.L_7:
        /*0004*/ 	.word	0x00000082


	//----- nvinfo : EIATTR_KPARAM_INFO
	.align		4
.L_8:
        /*0008*/ 	.byte	0x04, 0x17
        /*000a*/ 	.short	(.L_10 - .L_9)
.L_9:
        /*000c*/ 	.word	0x00000000
        /*0010*/ 	.short	0x0004
        /*0012*/ 	.short	0x0018
        /*0014*/ 	.byte	0x00, 0xf0, 0x11, 0x00


	//----- nvinfo : EIATTR_KPARAM_INFO
	.align		4
.L_10:
        /*0018*/ 	.byte	0x04, 0x17
        /*001a*/ 	.short	(.L_12 - .L_11)
.L_11:
        /*001c*/ 	.word	0x00000000
        /*0020*/ 	.short	0x0003
        /*0022*/ 	.short	0x0014
        /*0024*/ 	.byte	0x00, 0xf0, 0x11, 0x00


	//----- nvinfo : EIATTR_KPARAM_INFO
	.align		4
.L_12:
        /*0028*/ 	.byte	0x04, 0x17
        /*002a*/ 	.short	(.L_14 - .L_13)
.L_13:
        /*002c*/ 	.word	0x00000000
        /*0030*/ 	.short	0x0002
        /*0032*/ 	.short	0x0010
        /*0034*/ 	.byte	0x00, 0xf0, 0x11, 0x00


	//----- nvinfo : EIATTR_KPARAM_INFO
	.align		4
.L_14:
        /*0038*/ 	.byte	0x04, 0x17
        /*003a*/ 	.short	(.L_16 - .L_15)
.L_15:
        /*003c*/ 	.word	0x00000000
        /*0040*/ 	.short	0x0001
        /*0042*/ 	.short	0x0008
        /*0044*/ 	.byte	0x00, 0xf5, 0x21, 0x00


	//----- nvinfo : EIATTR_KPARAM_INFO
	.align		4
.L_16:
        /*0048*/ 	.byte	0x04, 0x17
        /*004a*/ 	.short	(.L_18 - .L_17)
.L_17:
        /*004c*/ 	.word	0x00000000
        /*0050*/ 	.short	0x0000
        /*0052*/ 	.short	0x0000
        /*0054*/ 	.byte	0x00, 0xf5, 0x21, 0x00


	//----- nvinfo : EIATTR_SPARSE_MMA_MASK
	.align		4
.L_18:
        /*0058*/ 	.byte	0x03, 0x50
        /*005a*/ 	.short	0x0000


	//----- nvinfo : EIATTR_MAXREG_COUNT
	.align		4
        /*005c*/ 	.byte	0x03, 0x1b
        /*005e*/ 	.short	0x00ff


	//----- nvinfo : EIATTR_NUM_BARRIERS
	.align		4
        /*0060*/ 	.byte	0x02, 0x4c
        /*0062*/ 	.byte	0x01
	.zero		1


	//----- nvinfo : EIATTR_MERCURY_ISA_VERSION
	.align		4
        /*0064*/ 	.byte	0x03, 0x5f
        /*0066*/ 	.short	0x0101


	//----- nvinfo : EIATTR_VRC_CTA_INIT_COUNT
	.align		4
        /*0068*/ 	.byte	0x02, 0x4a
	.zero		1
	.zero		1


	//----- nvinfo : EIATTR_EXIT_INSTR_OFFSETS
	.align		4
        /*006c*/ 	.byte	0x04, 0x1c
        /*006e*/ 	.short	(.L_20 - .L_19)


	//   ....[0]....
.L_19:
        /*0070*/ 	.word	0x000002a0


	//   ....[1]....
        /*0074*/ 	.word	0x00002100


	//----- nvinfo : EIATTR_CRS_STACK_SIZE
	.align		4
.L_20:
        /*0078*/ 	.byte	0x04, 0x1e
        /*007a*/ 	.short	(.L_22 - .L_21)
.L_21:
        /*007c*/ 	.word	0x00000000


	//----- nvinfo : EIATTR_CBANK_PARAM_SIZE
	.align		4
.L_22:
        /*0080*/ 	.byte	0x03, 0x19
        /*0082*/ 	.short	0x001c


	//----- nvinfo : EIATTR_PARAM_CBANK
	.align		4
        /*0084*/ 	.byte	0x04, 0x0a
        /*0086*/ 	.short	(.L_24 - .L_23)
	.align		4
.L_23:
        /*0088*/ 	.word	index@(.nv.constant0._Z10TileConv3DPKfPfiii)
        /*008c*/ 	.short	0x0380
        /*008e*/ 	.short	0x001c


	//----- nvinfo : EIATTR_SW_WAR
	.align		4
.L_24:
        /*0090*/ 	.byte	0x04, 0x36
        /*0092*/ 	.short	(.L_26 - .L_25)
.L_25:
        /*0094*/ 	.word	0x00000008
.L_26:


//--------------------- .nv.callgraph             --------------------------
	.section	.nv.callgraph,"",@"SHT_CUDA_CALLGRAPH"
	.align	4
	.sectionentsize	8
	.align		4
        /*0000*/ 	.word	0x00000000
	.align		4
        /*0004*/ 	.word	0xffffffff
	.align		4
        /*0008*/ 	.word	0x00000000
	.align		4
        /*000c*/ 	.word	0xfffffffe
	.align		4
        /*0010*/ 	.word	0x00000000
	.align		4
        /*0014*/ 	.word	0xfffffffd
	.align		4
        /*0018*/ 	.word	0x00000000
	.align		4
        /*001c*/ 	.word	0xfffffffc


//--------------------- .nv.constant3             --------------------------
	.section	.nv.constant3,"a",@progbits
	.align	4
.nv.constant3:
	.type		F,@object
	.size		F,(.L_0 - F)
F:
	.zero		108
.L_0:


//--------------------- .text._Z10TileConv3DPKfPfiii --------------------------
	.section	.text._Z10TileConv3DPKfPfiii,"ax",@progbits
	.align	128
        .global         _Z10TileConv3DPKfPfiii
        .type           _Z10TileConv3DPKfPfiii,@function
        .size           _Z10TileConv3DPKfPfiii,(.L_x_82 - _Z10TileConv3DPKfPfiii)
        .other          _Z10TileConv3DPKfPfiii,@"STO_CUDA_ENTRY STV_DEFAULT"
_Z10TileConv3DPKfPfiii:
.text._Z10TileConv3DPKfPfiii:
[----:B------:R-:W-:Y:S01]  /*0000*/  LDC R1, c[0x0][0x37c] ;  /* 0x0000df00ff017b82 */ /* 0x000fe20000000800 */
[----:B------:R-:W0:Y:S07]  /*0010*/  S2R R18, SR_TID.X ;  /* 0x0000000000127919 */ /* 0x000e2e0000002100 */
[----:B------:R-:W1:Y:S01]  /*0020*/  LDC R12, c[0x0][0x398] ;  /* 0x0000e600ff0c7b82 */ /* 0x000e620000000800 */
[----:B------:R-:W2:Y:S01]  /*0030*/  LDCU.64 UR6, c[0x0][0x390] ;  /* 0x00007200ff0677ac */ /* 0x000ea20008000a00 */
[----:B------:R-:W-:Y:S01]  /*0040*/  BSSY.RECONVERGENT B0, `(.L_x_0) ;  /* 0x0000024000007945 */ /* 0x000fe20003800200 */
[----:B------:R-:W0:Y:S01]  /*0050*/  S2R R17, SR_CTAID.X ;  /* 0x0000000000117919 */ /* 0x000e220000002500 */
[----:B------:R-:W3:Y:S01]  /*0060*/  LDCU.64 UR8, c[0x0][0x358] ;  /* 0x00006b00ff0877ac */ /* 0x000ee20008000a00 */
[----:B------:R-:W4:Y:S01]  /*0070*/  S2R R19, SR_TID.Y ;  /* 0x0000000000137919 */ /* 0x000f220000002200 */
[----:B------:R-:W4:Y:S01]  /*0080*/  S2R R4, SR_CTAID.Y ;  /* 0x0000000000047919 */ /* 0x000f220000002600 */
[----:B------:R-:W5:Y:S01]  /*0090*/  S2R R14, SR_TID.Z ;  /* 0x00000000000e7919 */ /* 0x000f620000002300 */
[----:B------:R-:W5:Y:S01]  /*00a0*/  S2R R9, SR_CTAID.Z ;  /* 0x0000000000097919 */ /* 0x000f620000002700 */
[----:B0-----:R-:W-:-:S05]  /*00b0*/  IMAD R11, R17, 0x8, R18 ;  /* 0x00000008110b7824 */ /* 0x001fca00078e0212 */
[----:B-1----:R-:W-:Y:S01]  /*00c0*/  ISETP.GE.AND P0, PT, R11, R12, PT ;  /* 0x0000000c0b00720c */ /* 0x002fe20003f06270 */
[----:B----4-:R-:W-:-:S05]  /*00d0*/  IMAD R10, R4, 0x8, R19 ;  /* 0x00000008040a7824 */ /* 0x010fca00078e0213 */
[----:B--2---:R-:W-:Y:S01]  /*00e0*/  ISETP.LT.AND P0, PT, R10, UR7, !P0 ;  /* 0x000000070a007c0c */ /* 0x004fe2000c701270 */
[----:B-----5:R-:W-:-:S05]  /*00f0*/  IMAD R9, R9, 0x8, R14 ;  /* 0x0000000809097824 */ /* 0x020fca00078e020e */
[----:B------:R-:W-:-:S13]  /*0100*/  ISETP.LT.AND P0, PT, R9, UR6, P0 ;  /* 0x0000000609007c0c */ /* 0x000fda0008701270 */
[----:B---3--:R-:W-:Y:S05]  /*0110*/  @!P0 BRA `(.L_x_1) ;  /* 0x0000000000388947 */ /* 0x008fea0003800000 */
[----:B------:R-:W0:Y:S01]  /*0120*/  LDC.64 R2, c[0x0][0x380] ;  /* 0x0000e000ff027b82 */ /* 0x000e220000000a00 */
[----:B------:R-:W-:-:S04]  /*0130*/  IMAD R0, R9, UR7, R10 ;  /* 0x0000000709007c24 */ /* 0x000fc8000f8e020a */
[----:B------:R-:W-:-:S04]  /*0140*/  IMAD R5, R0, R12, R11 ;  /* 0x0000000c00057224 */ /* 0x000fc800078e020b */
[----:B0-----:R-:W-:-:S06]  /*0150*/  IMAD.WIDE R2, R5, 0x4, R2 ;  /* 0x0000000405027825 */ /* 0x001fcc00078e0202 */
[----:B------:R-:W2:Y:S01]  /*0160*/  LDG.E.CONSTANT R2, desc[UR8][R2.64] ;  /* 0x0000000802027981 */ /* 0x000ea2000c1e9900 */
[----:B------:R-:W0:Y:S01]  /*0170*/  S2UR UR5, SR_CgaCtaId ;  /* 0x00000000000579c3 */ /* 0x000e220000008800 */
[----:B------:R-:W-:Y:S02]  /*0180*/  UMOV UR4, 0x400 ;  /* 0x0000040000047882 */ /* 0x000fe40000000000 */
[----:B0-----:R-:W-:-:S06]  /*0190*/  ULEA UR4, UR5, UR4, 0x18 ;  /* 0x0000000405047291 */ /* 0x001fcc000f8ec0ff */
[----:B------:R-:W-:-:S04]  /*01a0*/  IMAD.U32 R5, RZ, RZ, UR4 ;  /* 0x00000004ff057e24 */ /* 0x000fc8000f8e00ff */
[----:B------:R-:W-:-:S04]  /*01b0*/  IMAD R0, R14, 0x100, R5 ;  /* 0x000001000e007824 */ /* 0x000fc800078e0205 */
[----:B------:R-:W-:-:S04]  /*01c0*/  IMAD R7, R19, 0x20, R0 ;  /* 0x0000002013077824 */ /* 0x000fc800078e0200 */
[----:B------:R-:W-:-:S05]  /*01d0*/  IMAD R7, R18, 0x4, R7 ;  /* 0x0000000412077824 */ /* 0x000fca00078e0207 */
[----:B--2---:R1:W-:Y:S01]  /*01e0*/  STS [R7], R2 ;  /* 0x0000000207007388 */ /* 0x0043e20000000800 */
[----:B------:R-:W-:Y:S05]  /*01f0*/  BRA `(.L_x_2) ;  /* 0x0000000000207947 */ /* 0x000fea0003800000 */
.L_x_1:
[----:B------:R-:W0:Y:S01]  /*0200*/  S2UR UR5, SR_CgaCtaId ;  /* 0x00000000000579c3 */ /* 0x000e220000008800 */
[----:B------:R-:W-:Y:S02]  /*0210*/  UMOV UR4, 0x400 ;  /* 0x0000040000047882 */ /* 0x000fe40000000000 */
[----:B0-----:R-:W-:-:S06]  /*0220*/  ULEA UR4, UR5, UR4, 0x18 ;  /* 0x0000000405047291 */ /* 0x001fcc000f8ec0ff */
[----:B------:R-:W-:-:S04]  /*0230*/  IMAD.U32 R5, RZ, RZ, UR4 ;  /* 0x00000004ff057e24 */ /* 0x000fc8000f8e00ff */
[----:B------:R-:W-:-:S04]  /*0240*/  IMAD R0, R14, 0x100, R5 ;  /* 0x000001000e007824 */ /* 0x000fc800078e0205 */
[----:B------:R-:W-:-:S04]  /*0250*/  IMAD R3, R19, 0x20, R0 ;  /* 0x0000002013037824 */ /* 0x000fc800078e0200 */
[----:B------:R-:W-:-:S05]  /*0260*/  IMAD R3, R18, 0x4, R3 ;  /* 0x0000000412037824 */ /* 0x000fca00078e0203 */
[----:B------:R0:W-:Y:S02]  /*0270*/  STS [R3], RZ ;  /* 0x000000ff03007388 */ /* 0x0001e40000000800 */
.L_x_2:
[----:B------:R-:W-:Y:S05]  /*0280*/  BSYNC.RECONVERGENT B0 ;  /* 0x0000000000007941 */ /* 0x000fea0003800200 */
.L_x_0:
[----:B------:R-:W-:Y:S06]  /*0290*/  BAR.SYNC.DEFER_BLOCKING 0x0 ;  /* 0x0000000000007b1d */ /* 0x000fec0000010000 */
[----:B------:R-:W-:Y:S05]  /*02a0*/  @!P0 EXIT ;  /* 0x000000000000894d */ /* 0x000fea0003800000 */
[----:B------:R-:W-:Y:S01]  /*02b0*/  VIADD R21, R19, 0xffffffff ;  /* 0xffffffff13157836 */ /* 0x000fe20000000000 */
[----:B------:R-:W-:Y:S01]  /*02c0*/  BSSY.RECONVERGENT B0, `(.L_x_3) ;  /* 0x0000029000007945 */ /* 0x000fe20003800200 */
[C---:B------:R-:W-:Y:S02]  /*02d0*/  VIADD R16, R14.reuse, 0xffffffff ;  /* 0xffffffff0e107836 */ /* 0x040fe40000000000 */
[----:B0-----:R-:W-:Y:S01]  /*02e0*/  IMAD R3, R14, 0x8, R19 ;  /* 0x000000080e037824 */ /* 0x001fe200078e0213 */
[----:B------:R-:W-:Y:S01]  /*02f0*/  VIADDMNMX.U32 R0, R18, 0xffffffff, R21, !PT ;  /* 0xffffffff12007846 */ /* 0x000fe20007800015 */
[----:B------:R-:W-:Y:S01]  /*0300*/  VIADD R20, R9, 0xffffffff ;  /* 0xffffffff09147836 */ /* 0x000fe20000000000 */
[----:B-1----:R-:W-:Y:S01]  /*0310*/  LOP3.LUT R7, R21, R18, RZ, 0xfc, !PT ;  /* 0x0000001215077212 */ /* 0x002fe200078efcff */
[----:B------:R-:W-:Y:S01]  /*0320*/  IMAD R8, R3, 0x8, R18 ;  /* 0x0000000803087824 */ /* 0x000fe200078e0212 */
[----:B------:R-:W-:Y:S01]  /*0330*/  ISETP.GE.U32.AND P2, PT, R0, 0x8, PT ;  /* 0x000000080000780c */ /* 0x000fe20003f46070 */
[----:B------:R-:W0:Y:S01]  /*0340*/  LDC.64 R2, c[0x0][0x380] ;  /* 0x0000e000ff027b82 */ /* 0x000e220000000a00 */
[----:B------:R-:W-:Y:S01]  /*0350*/  ISETP.GE.AND P0, PT, R20, UR6, PT ;  /* 0x0000000614007c0c */ /* 0x000fe2000bf06270 */
[----:B------:R-:W-:Y:S01]  /*0360*/  IMAD.U32 R8, R8, 0x4, R5 ;  /* 0x0000000408087824 */ /* 0x000fe200078e0005 */
[----:B------:R-:W-:Y:S01]  /*0370*/  ISETP.GT.U32.OR P3, PT, R16, 0x7, P2 ;  /* 0x000000071000780c */ /* 0x000fe20001764470 */
[C---:B------:R-:W-:Y:S01]  /*0380*/  IMAD R5, R20.reuse, UR7, R19 ;  /* 0x0000000714057c24 */ /* 0x040fe2000f8e0213 */
[----:B------:R-:W-:-:S03]  /*0390*/  ISETP.GT.AND P0, PT, R20, -0x1, !P0 ;  /* 0xffffffff1400780c */ /* 0x000fc60004704270 */
[----:B------:R-:W-:Y:S01]  /*03a0*/  IMAD R13, R4, 0x8, R5 ;  /* 0x00000008040d7824 */ /* 0x000fe200078e0205 */
[----:B------:R-:W-:Y:S01]  /*03b0*/  VIMNMX.U32 R4, PT, PT, R7, R16, !PT ;  /* 0x0000001007047248 */ /* 0x000fe20007fe0000 */
[----:B------:R-:W-:Y:S02]  /*03c0*/  VIADD R5, R11, 0x1 ;  /* 0x000000010b057836 */ /* 0x000fe40000000000 */
[C---:B------:R-:W-:Y:S01]  /*03d0*/  VIADD R15, R13.reuse, 0xffffffff ;  /* 0xffffffff0d0f7836 */ /* 0x040fe20000000000 */
[----:B------:R-:W-:Y:S01]  /*03e0*/  ISETP.GE.U32.AND P4, PT, R4, 0x8, PT ;  /* 0x000000080400780c */ /* 0x000fe20003f86070 */
[-CC-:B------:R-:W-:Y:S01]  /*03f0*/  IMAD R4, R13, R12.reuse, R18.reuse ;  /* 0x0000000c0d047224 */ /* 0x180fe200078e0212 */
[-C--:B------:R-:W-:Y:S01]  /*0400*/  ISETP.GE.AND P1, PT, R5, R12.reuse, PT ;  /* 0x0000000c0500720c */ /* 0x080fe20003f26270 */
[----:B------:R-:W1:Y:S01]  /*0410*/  @!P3 LDS R0, [R8+-0x124] ;  /* 0xfffedc000800b984 */ /* 0x000e620000000800 */
[----:B------:R-:W1:Y:S01]  /*0420*/  @!P3 LDC R25, c[0x3][RZ] ;  /* 0x00c00000ff19bb82 */ /* 0x000e620000000800 */
[-C--:B------:R-:W-:Y:S01]  /*0430*/  IMAD R6, R15, R12.reuse, R18 ;  /* 0x0000000c0f067224 */ /* 0x080fe200078e0212 */
[----:B------:R-:W-:Y:S01]  /*0440*/  ISETP.GT.AND P1, PT, R11, -0x2, !P1 ;  /* 0xfffffffe0b00780c */ /* 0x000fe20004f24270 */
[----:B------:R-:W-:Y:S01]  /*0450*/  IMAD R5, R13, R12, R12 ;  /* 0x0000000c0d057224 */ /* 0x000fe200078e020c */
[C---:B------:R-:W-:Y:S01]  /*0460*/  LEA R13, R17.reuse, R4, 0x3 ;  /* 0x00000004110d7211 */ /* 0x040fe200078e18ff */
[----:B------:R-:W-:-:S02]  /*0470*/  IMAD R6, R17, 0x8, R6 ;  /* 0x0000000811067824 */ /* 0x000fc400078e0206 */
[----:B------:R-:W-:Y:S02]  /*0480*/  IMAD.MOV.U32 R15, RZ, RZ, RZ ;  /* 0x000000ffff0f7224 */ /* 0x000fe400078e00ff */
[----:B------:R-:W-:Y:S02]  /*0490*/  VIADD R23, R6, 0xffffffff ;  /* 0xffffffff06177836 */ /* 0x000fe40000000000 */
[----:B------:R-:W-:Y:S02]  /*04a0*/  IMAD.IADD R20, R5, 0x1, R18 ;  /* 0x0000000105147824 */ /* 0x000fe400078e0212 */
[----:B0-----:R-:W-:-:S04]  /*04b0*/  IMAD.WIDE R4, R23, 0x4, R2 ;  /* 0x0000000417047825 */ /* 0x001fc800078e0202 */
[----:B-1----:R-:W-:Y:S01]  /*04c0*/  @!P3 FFMA R15, R0, R25, RZ ;  /* 0x00000019000fb223 */ /* 0x002fe200000000ff */
[----:B------:R-:W-:Y:S06]  /*04d0*/  @!P3 BRA `(.L_x_4) ;  /* 0x00000000001cb947 */ /* 0x000fec0003800000 */
[----:B------:R-:W-:-:S04]  /*04e0*/  ISETP.GT.AND P3, PT, R11, RZ, PT ;  /* 0x000000ff0b00720c */ /* 0x000fc80003f64270 */
[----:B------:R-:W-:-:S04]  /*04f0*/  ISETP.NE.AND P3, PT, R10, RZ, P3 ;  /* 0x000000ff0a00720c */ /* 0x000fc80001f65270 */
[----:B------:R-:W-:-:S13]  /*0500*/  PLOP3.LUT P3, PT, P3, P0, PT, 0x80, 0x8 ;  /* 0x000000000008781c */ /* 0x000fda0001f61070 */
[----:B------:R-:W-:Y:S05]  /*0510*/  @!P3 BRA `(.L_x_4) ;  /* 0x00000000000cb947 */ /* 0x000fea0003800000 */
[----:B------:R-:W2:Y:S01]  /*0520*/  LDG.E.CONSTANT R0, desc[UR8][R4.64] ;  /* 0x0000000804007981 */ /* 0x000ea2000c1e9900 */
[----:B------:R-:W2:Y:S02]  /*0530*/  LDCU UR4, c[0x3][URZ] ;  /* 0x00c00000ff0477ac */ /* 0x000ea40008000800 */
[----:B--2---:R-:W-:-:S07]  /*0540*/  FFMA R15, R0, UR4, RZ ;  /* 0x00000004000f7c23 */ /* 0x004fce00080000ff */
.L_x_4:
[----:B------:R-:W-:Y:S05]  /*0550*/  BSYNC.RECONVERGENT B0 ;  /* 0x0000000000007941 */ /* 0x000fea0003800200 */
.L_x_3:
[----:B------:R-:W-:Y:S01]  /*0560*/  BSSY.RECONVERGENT B0, `(.L_x_5) ;  /* 0x000000f000007945 */ /* 0x000fe20003800200 */
[----:B------:R-:W-:Y:S01]  /*0570*/  IMAD R17, R17, 0x8, R20 ;  /* 0x0000000811117824 */ /* 0x000fe200078e0214 */
[----:B------:R-:W-:Y:S02]  /*0580*/  LOP3.LUT R20, R19, 0x3f8, R18, 0xc8, !PT ;  /* 0x000003f813147812 */ /* 0x000fe400078ec812 */
[----:B------:R-:W-:Y:S05]  /*0590*/  @!P4 BRA `(.L_x_6) ;  /* 0x000000000020c947 */ /* 0x000fea0003800000 */
[----:B------:R-:W-:-:S04]  /*05a0*/  ISETP.GT.AND P3, PT, R11, -0x1, PT ;  /* 0xffffffff0b00780c */ /* 0x000fc80003f64270 */
[----:B------:R-:W-:-:S04]  /*05b0*/  ISETP.NE.AND P3, PT, R10, RZ, P3 ;  /* 0x000000ff0a00720c */ /* 0x000fc80001f65270 */
[----:B------:R-:W-:-:S13]  /*05c0*/  PLOP3.LUT P3, PT, P3, P0, PT, 0x80, 0x8 ;  /* 0x000000000008781c */ /* 0x000fda0001f61070 */
[----:B------:R-:W-:Y:S05]  /*05d0*/  @!P3 BRA `(.L_x_7) ;  /* 0x00000000001cb947 */ /* 0x000fea0003800000 */
[----:B------:R-:W2:Y:S01]  /*05e0*/  LDG.E.CONSTANT R0, desc[UR8][R4.64+0x4] ;  /* 0x0000040804007981 */ /* 0x000ea2000c1e9900 */
[----:B------:R-:W2:Y:S02]  /*05f0*/  LDCU UR4, c[0x3][0x4] ;  /* 0x00c00080ff0477ac */ /* 0x000ea40008000800 */
[----:B--2---:R-:W-:Y:S01]  /*0600*/  FFMA R15, R0, UR4, R15 ;  /* 0x00000004000f7c23 */ /* 0x004fe2000800000f */
[----:B------:R-:W-:Y:S06]  /*0610*/  BRA `(.L_x_7) ;  /* 0x00000000000c7947 */ /* 0x000fec0003800000 */
.L_x_6:
[----:B------:R-:W0:Y:S01]  /*0620*/  LDS R0, [R8+-0x120] ;  /* 0xfffee00008007984 */ /* 0x000e220000000800 */
[----:B------:R-:W0:Y:S02]  /*0630*/  LDCU UR4, c[0x3][0x4] ;  /* 0x00c00080ff0477ac */ /* 0x000e240008000800 */
[----:B0-----:R-:W-:-:S07]  /*0640*/  FFMA R15, R0, UR4, R15 ;  /* 0x00000004000f7c23 */ /* 0x001fce000800000f */
.L_x_7:
[----:B------:R-:W-:Y:S05]  /*0650*/  BSYNC.RECONVERGENT B0 ;  /* 0x0000000000007941 */ /* 0x000fea0003800200 */
.L_x_5:
[----:B------:R-:W-:Y:S01]  /*0660*/  ISETP.GE.U32.AND P3, PT, R18, 0x7, PT ;  /* 0x000000071200780c */ /* 0x000fe20003f66070 */
[----:B------:R-:W-:Y:S01]  /*0670*/  BSSY.RECONVERGENT B0, `(.L_x_8) ;  /* 0x0000011000007945 */ /* 0x000fe20003800200 */
[C---:B------:R-:W-:Y:S02]  /*0680*/  ISETP.LT.U32.AND P4, PT, R16.reuse, 0x8, PT ;  /* 0x000000081000780c */ /* 0x040fe40003f81070 */
[----:B------:R-:W-:Y:S02]  /*0690*/  ISETP.LT.U32.AND P6, PT, R21, 0x8, !P3 ;  /* 0x000000081500780c */ /* 0x000fe40005fc1070 */
[----:B------:R-:W-:-:S04]  /*06a0*/  ISETP.GE.U32.AND P5, PT, R16, 0x8, PT ;  /* 0x000000081000780c */ /* 0x000fc80003fa6070 */
[----:B------:R-:W-:Y:S02]  /*06b0*/  P2R R0, PR, RZ, 0x20 ;  /* 0x00000020ff007803 */ /* 0x000fe40000000000 */
[----:B------:R-:W-:-:S05]  /*06c0*/  P2R R0, PR, RZ, 0x40 ;  /* 0x00000040ff007803 */ /* 0x000fca0000000000 */
[----:B------:R-:W-:Y:S05]  /*06d0*/  @P6 BRA P4, `(.L_x_9) ;  /* 0x00000000001c6947 */ /* 0x000fea0002000000 */
[----:B------:R-:W-:-:S04]  /*06e0*/  ISETP.NE.AND P4, PT, R10, RZ, P1 ;  /* 0x000000ff0a00720c */ /* 0x000fc80000f85270 */
[----:B------:R-:W-:-:S13]  /*06f0*/  PLOP3.LUT P4, PT, P4, P0, PT, 0x80, 0x8 ;  /* 0x000000000008781c */ /* 0x000fda0002781070 */
[----:B------:R-:W-:Y:S05]  /*0700*/  @!P4 BRA `(.L_x_10) ;  /* 0x00000000001cc947 */ /* 0x000fea0003800000 */
[----:B------:R-:W2:Y:S01]  /*0710*/  LDG.E.CONSTANT R4, desc[UR8][R4.64+0x8] ;  /* 0x0000080804047981 */ /* 0x000ea2000c1e9900 */
[----:B------:R-:W2:Y:S02]  /*0720*/  LDCU UR4, c[0x3][0x8] ;  /* 0x00c00100ff0477ac */ /* 0x000ea40008000800 */
[----:B--2---:R-:W-:Y:S01]  /*0730*/  FFMA R15, R4, UR4, R15 ;  /* 0x00000004040f7c23 */ /* 0x004fe2000800000f */
[----:B------:R-:W-:Y:S06]  /*0740*/  BRA `(.L_x_10) ;  /* 0x00000000000c7947 */ /* 0x000fec0003800000 */
.L_x_9:
[----:B------:R-:W0:Y:S01]  /*0750*/  LDS R4, [R8+-0x11c] ;  /* 0xfffee40008047984 */ /* 0x000e220000000800 */
[----:B------:R-:W0:Y:S02]  /*0760*/  LDCU UR4, c[0x3][0x8] ;  /* 0x00c00100ff0477ac */ /* 0x000e240008000800 */
[----:B0-----:R-:W-:-:S07]  /*0770*/  FFMA R15, R4, UR4, R15 ;  /* 0x00000004040f7c23 */ /* 0x001fce000800000f */
.L_x_10:
[----:B------:R-:W-:Y:S05]  /*0780*/  BSYNC.RECONVERGENT B0 ;  /* 0x0000000000007941 */ /* 0x000fea0003800200 */
.L_x_8:
[----:B------:R-:W-:Y:S01]  /*0790*/  VIADDMNMX.U32 R21, R18, 0xffffffff, R19, !PT ;  /* 0xffffffff12157846 */ /* 0x000fe20007800013 */
[----:B------:R-:W-:Y:S01]  /*07a0*/  VIADD R5, R13, 0xffffffff ;  /* 0xffffffff0d057836 */ /* 0x000fe20000000000 */
[----:B------:R-:W-:Y:S02]  /*07b0*/  BSSY.RECONVERGENT B0, `(.L_x_11) ;  /* 0x000000e000007945 */ /* 0x000fe40003800200 */
[----:B------:R-:W-:-:S04]  /*07c0*/  VIMNMX.U32 R4, PT, PT, R21, R16, !PT ;  /* 0x0000001015047248 */ /* 0x000fc80007fe0000 */
[----:B------:R-:W-:Y:S01]  /*07d0*/  ISETP.GE.U32.AND P4, PT, R4, 0x8, PT ;  /* 0x000000080400780c */ /* 0x000fe20003f86070 */
[----:B------:R-:W-:-:S12]  /*07e0*/  IMAD.WIDE R4, R5, 0x4, R2 ;  /* 0x0000000405047825 */ /* 0x000fd800078e0202 */
[----:B------:R-:W-:Y:S05]  /*07f0*/  @!P4 BRA `(.L_x_12) ;  /* 0x000000000018c947 */ /* 0x000fea0003800000 */
[----:B------:R-:W-:-:S13]  /*0800*/  ISETP.LT.OR P4, PT, R11, 0x1, !P0 ;  /* 0x000000010b00780c */ /* 0x000fda0004781670 */
[----:B------:R-:W-:Y:S05]  /*0810*/  @P4 BRA `(.L_x_13) ;  /* 0x00000000001c4947 */ /* 0x000fea0003800000 */
[----:B------:R-:W2:Y:S01]  /*0820*/  LDG.E.CONSTANT R22, desc[UR8][R4.64] ;  /* 0x0000000804167981 */ /* 0x000ea2000c1e9900 */
[----:B------:R-:W2:Y:S02]  /*0830*/  LDCU UR4, c[0x3][0xc] ;  /* 0x00c00180ff0477ac */ /* 0x000ea40008000800 */
[----:B--2---:R-:W-:Y:S01]  /*0840*/  FFMA R15, R22, UR4, R15 ;  /* 0x00000004160f7c23 */ /* 0x004fe2000800000f */
[----:B------:R-:W-:Y:S06]  /*0850*/  BRA `(.L_x_13) ;  /* 0x00000000000c7947 */ /* 0x000fec0003800000 */
.L_x_12:
[----:B------:R-:W0:Y:S01]  /*0860*/  LDS R22, [R8+-0x104] ;  /* 0xfffefc0008167984 */ /* 0x000e220000000800 */
[----:B------:R-:W0:Y:S02]  /*0870*/  LDCU UR4, c[0x3][0xc] ;  /* 0x00c00180ff0477ac */ /* 0x000e240008000800 */
[----:B0-----:R-:W-:-:S07]  /*0880*/  FFMA R15, R22, UR4, R15 ;  /* 0x00000004160f7c23 */ /* 0x001fce000800000f */
.L_x_13:
[----:B------:R-:W-:Y:S05]  /*0890*/  BSYNC.RECONVERGENT B0 ;  /* 0x0000000000007941 */ /* 0x000fea0003800200 */
.L_x_11:
[----:B------:R-:W-:Y:S01]  /*08a0*/  ISETP.EQ.AND P4, PT, R20, RZ, PT ;  /* 0x000000ff1400720c */ /* 0x000fe20003f82270 */
[----:B------:R-:W-:-:S12]  /*08b0*/  BSSY.RECONVERGENT B0, `(.L_x_14) ;  /* 0x000000b000007945 */ /* 0x000fd80003800200 */
[----:B------:R-:W-:Y:S05]  /*08c0*/  @!P5 BRA P4, `(.L_x_15) ;  /* 0x000000000018d947 */ /* 0x000fea0002000000 */
[----:B------:R-:W-:-:S13]  /*08d0*/  ISETP.LT.OR P4, PT, R11, RZ, !P0 ;  /* 0x000000ff0b00720c */ /* 0x000fda0004781670 */
[----:B------:R-:W-:Y:S05]  /*08e0*/  @P4 BRA `(.L_x_16) ;  /* 0x00000000001c4947 */ /* 0x000fea0003800000 */
[----:B------:R-:W2:Y:S01]  /*08f0*/  LDG.E.CONSTANT R22, desc[UR8][R4.64+0x4] ;  /* 0x0000040804167981 */ /* 0x000ea2000c1e9900 */
[----:B------:R-:W2:Y:S02]  /*0900*/  LDCU UR4, c[0x3][0x10] ;  /* 0x00c00200ff0477ac */ /* 0x000ea40008000800 */
[----:B--2---:R-:W-:Y:S01]  /*0910*/  FFMA R15, R22, UR4, R15 ;  /* 0x00000004160f7c23 */ /* 0x004fe2000800000f */
[----:B------:R-:W-:Y:S06]  /*0920*/  BRA `(.L_x_16) ;  /* 0x00000000000c7947 */ /* 0x000fec0003800000 */
.L_x_15:
[----:B------:R-:W0:Y:S01]  /*0930*/  LDS R22, [R8+-0x100] ;  /* 0xffff000008167984 */ /* 0x000e220000000800 */
[----:B------:R-:W0:Y:S02]  /*0940*/  LDCU UR4, c[0x3][0x10] ;  /* 0x00c00200ff0477ac */ /* 0x000e240008000800 */
[----:B0-----:R-:W-:-:S07]  /*0950*/  FFMA R15, R22, UR4, R15 ;  /* 0x00000004160f7c23 */ /* 0x001fce000800000f */
.L_x_16:
[----:B------:R-:W-:Y:S05]  /*0960*/  BSYNC.RECONVERGENT B0 ;  /* 0x0000000000007941 */ /* 0x000fea0003800200 */
.L_x_14:
[----:B------:R-:W-:Y:S01]  /*0970*/  ISETP.LT.U32.AND P4, PT, R19, 0x8, !P3 ;  /* 0x000000081300780c */ /* 0x000fe20005f81070 */
[----:B------:R-:W-:Y:S01]  /*0980*/  BSSY.RECONVERGENT B0, `(.L_x_17) ;  /* 0x000000d000007945 */ /* 0x000fe20003800200 */
[----:B------:R-:W-:Y:S02]  /*0990*/  ISETP.LT.U32.AND P3, PT, R16, 0x8, PT ;  /* 0x000000081000780c */ /* 0x000fe40003f61070 */
[----:B------:R-:W-:-:S11]  /*09a0*/  P2R R22, PR, RZ, 0x10 ;  /* 0x00000010ff167803 */ /* 0x000fd60000000000 */
[----:B------:R-:W-:Y:S05]  /*09b0*/  @P4 BRA P3, `(.L_x_18) ;  /* 0x0000000000184947 */ /* 0x000fea0001800000 */
[----:B------:R-:W-:-:S13]  /*09c0*/  PLOP3.LUT P3, PT, P1, P0, PT, 0x80, 0x8 ;  /* 0x000000000008781c */ /* 0x000fda0000f61070 */
[----:B------:R-:W-:Y:S05]  /*09d0*/  @!P3 BRA `(.L_x_19) ;  /* 0x00000000001cb947 */ /* 0x000fea0003800000 */
[----:B------:R-:W2:Y:S01]  /*09e0*/  LDG.E.CONSTANT R4, desc[UR8][R4.64+0x8] ;  /* 0x0000080804047981 */ /* 0x000ea2000c1e9900 */
[----:B------:R-:W2:Y:S02]  /*09f0*/  LDCU UR4, c[0x3][0x14] ;  /* 0x00c00280ff0477ac */ /* 0x000ea40008000800 */
[----:B--2---:R-:W-:Y:S01]  /*0a00*/  FFMA R15, R4, UR4, R15 ;  /* 0x00000004040f7c23 */ /* 0x004fe2000800000f */
[----:B------:R-:W-:Y:S06]  /*0a10*/  BRA `(.L_x_19) ;  /* 0x00000000000c7947 */ /* 0x000fec0003800000 */
.L_x_18:
[----:B------:R-:W0:Y:S01]  /*0a20*/  LDS R4, [R8+-0xfc] ;  /* 0xffff040008047984 */ /* 0x000e220000000800 */
[----:B------:R-:W0:Y:S02]  /*0a30*/  LDCU UR4, c[0x3][0x14] ;  /* 0x00c00280ff0477ac */ /* 0x000e240008000800 */
[----:B0-----:R-:W-:-:S07]  /*0a40*/  FFMA R15, R4, UR4, R15 ;  /* 0x00000004040f7c23 */ /* 0x001fce000800000f */
.L_x_19:
[----:B------:R-:W-:Y:S05]  /*0a50*/  BSYNC.RECONVERGENT B0 ;  /* 0x0000000000007941 */ /* 0x000fea0003800200 */
.L_x_17:
[----:B------:R-:W-:Y:S01]  /*0a60*/  VIADD R4, R18, 0xffffffff ;  /* 0xffffffff12047836 */ /* 0x000fe20000000000 */
[----:B------:R-:W-:Y:S01]  /*0a70*/  ISETP.LT.U32.AND P4, PT, R16, 0x8, PT ;  /* 0x000000081000780c */ /* 0x000fe20003f81070 */
[----:B------:R-:W-:Y:S01]  /*0a80*/  VIADD R5, R17, 0xffffffff ;  /* 0xffffffff11057836 */ /* 0x000fe20000000000 */
[----:B------:R-:W-:Y:S02]  /*0a90*/  BSSY.RECONVERGENT B0, `(.L_x_20) ;  /* 0x0000011000007945 */ /* 0x000fe40003800200 */
[----:B------:R-:W-:Y:S01]  /*0aa0*/  ISETP.GE.U32.AND P3, PT, R4, 0x8, PT ;  /* 0x000000080400780c */ /* 0x000fe20003f66070 */
[----:B------:R-:W-:-:S03]  /*0ab0*/  IMAD.WIDE R4, R5, 0x4, R2 ;  /* 0x0000000405047825 */ /* 0x000fc600078e0202 */
[----:B------:R-:W-:-:S13]  /*0ac0*/  ISETP.LT.U32.AND P3, PT, R19, 0x7, !P3 ;  /* 0x000000071300780c */ /* 0x000fda0005f61070 */
[----:B------:R-:W-:Y:S05]  /*0ad0*/  @P3 BRA P4, `(.L_x_21) ;  /* 0x0000000000243947 */ /* 0x000fea0002000000 */
[----:B------:R-:W-:Y:S01]  /*0ae0*/  VIADD R23, R10, 0x1 ;  /* 0x000000010a177836 */ /* 0x000fe20000000000 */
[----:B------:R-:W-:-:S04]  /*0af0*/  ISETP.GT.AND P4, PT, R11, RZ, PT ;  /* 0x000000ff0b00720c */ /* 0x000fc80003f84270 */
[----:B------:R-:W-:-:S04]  /*0b00*/  ISETP.LT.U32.AND P4, PT, R23, UR7, P4 ;  /* 0x0000000717007c0c */ /* 0x000fc8000a781070 */
[----:B------:R-:W-:-:S13]  /*0b10*/  PLOP3.LUT P4, PT, P4, P0, PT, 0x80, 0x8 ;  /* 0x000000000008781c */ /* 0x000fda0002781070 */
[----:B------:R-:W-:Y:S05]  /*0b20*/  @!P4 BRA `(.L_x_22) ;  /* 0x00000000001cc947 */ /* 0x000fea0003800000 */
[----:B------:R-:W2:Y:S01]  /*0b30*/  LDG.E.CONSTANT R4, desc[UR8][R4.64] ;  /* 0x0000000804047981 */ /* 0x000ea2000c1e9900 */
[----:B------:R-:W2:Y:S02]  /*0b40*/  LDCU UR4, c[0x3][0x18] ;  /* 0x00c00300ff0477ac */ /* 0x000ea40008000800 */
[----:B--2---:R-:W-:Y:S01]  /*0b50*/  FFMA R15, R4, UR4, R15 ;  /* 0x00000004040f7c23 */ /* 0x004fe2000800000f */
[----:B------:R-:W-:Y:S06]  /*0b60*/  BRA `(.L_x_22) ;  /* 0x00000000000c7947 */ /* 0x000fec0003800000 */
.L_x_21:
[----:B------:R-:W0:Y:S01]  /*0b70*/  LDS R4, [R8+-0xe4] ;  /* 0xffff1c0008047984 */ /* 0x000e220000000800 */
[----:B------:R-:W0:Y:S02]  /*0b80*/  LDCU UR4, c[0x3][0x18] ;  /* 0x00c00300ff0477ac */ /* 0x000e240008000800 */
[----:B0-----:R-:W-:-:S07]  /*0b90*/  FFMA R15, R4, UR4, R15 ;  /* 0x00000004040f7c23 */ /* 0x001fce000800000f */
.L_x_22:
[----:B------:R-:W-:Y:S05]  /*0ba0*/  BSYNC.RECONVERGENT B0 ;  /* 0x0000000000007941 */ /* 0x000fea0003800200 */
.L_x_20:
[----:B------:R-:W-:Y:S01]  /*0bb0*/  VIADD R4, R14, 0xffffffff ;  /* 0xffffffff0e047836 */ /* 0x000fe20000000000 */
[----:B------:R-:W-:Y:S01]  /*0bc0*/  ISETP.GE.U32.AND P4, PT, R18, 0x8, PT ;  /* 0x000000081200780c */ /* 0x000fe20003f86070 */
[----:B------:R-:W-:Y:S03]  /*0bd0*/  BSSY.RECONVERGENT B0, `(.L_x_23) ;  /* 0x0000012000007945 */ /* 0x000fe60003800200 */
[----:B------:R-:W-:Y:S02]  /*0be0*/  ISETP.LT.U32.AND P4, PT, R19, 0x7, !P4 ;  /* 0x000000071300780c */ /* 0x000fe40006781070 */
[----:B------:R-:W-:-:S13]  /*0bf0*/  ISETP.LT.U32.AND P5, PT, R4, 0x8, PT ;  /* 0x000000080400780c */ /* 0x000fda0003fa1070 */
[----:B------:R-:W-:Y:S05]  /*0c00*/  @P4 BRA P5, `(.L_x_24) ;  /* 0x00000000002c4947 */ /* 0x000fea0002800000 */
[----:B------:R-:W-:Y:S01]  /*0c10*/  VIADD R4, R10, 0x1 ;  /* 0x000000010a047836 */ /* 0x000fe20000000000 */
[----:B------:R-:W-:-:S04]  /*0c20*/  ISETP.GT.AND P5, PT, R11, -0x1, PT ;  /* 0xffffffff0b00780c */ /* 0x000fc80003fa4270 */
[----:B------:R-:W-:-:S04]  /*0c30*/  ISETP.LT.U32.AND P5, PT, R4, UR7, P5 ;  /* 0x0000000704007c0c */ /* 0x000fc8000afa1070 */
[----:B------:R-:W-:-:S13]  /*0c40*/  PLOP3.LUT P5, PT, P5, P0, PT, 0x80, 0x8 ;  /* 0x000000000008781c */ /* 0x000fda0002fa1070 */
[----:B------:R-:W-:Y:S05]  /*0c50*/  @!P5 BRA `(.L_x_25) ;  /* 0x000000000024d947 */ /* 0x000fea0003800000 */
[----:B------:R-:W-:Y:S01]  /*0c60*/  VIADD R5, R17, 0xffffffff ;  /* 0xffffffff11057836 */ /* 0x000fe20000000000 */
[----:B------:R-:W0:Y:S03]  /*0c70*/  LDCU UR4, c[0x3][0x1c] ;  /* 0x00c00380ff0477ac */ /* 0x000e260008000800 */
[----:B------:R-:W-:-:S06]  /*0c80*/  IMAD.WIDE R4, R5, 0x4, R2 ;  /* 0x0000000405047825 */ /* 0x000fcc00078e0202 */
[----:B------:R-:W0:Y:S02]  /*0c90*/  LDG.E.CONSTANT R4, desc[UR8][R4.64+0x4] ;  /* 0x0000040804047981 */ /* 0x000e24000c1e9900 */
[----:B0-----:R-:W-:Y:S01]  /*0ca0*/  FFMA R15, R4, UR4, R15 ;  /* 0x00000004040f7c23 */ /* 0x001fe2000800000f */
[----:B------:R-:W-:Y:S06]  /*0cb0*/  BRA `(.L_x_25) ;  /* 0x00000000000c7947 */ /* 0x000fec0003800000 */
.L_x_24:
[----:B------:R-:W0:Y:S01]  /*0cc0*/  LDS R4, [R8+-0xe0] ;  /* 0xffff200008047984 */ /* 0x000e220000000800 */
[----:B------:R-:W0:Y:S02]  /*0cd0*/  LDCU UR4, c[0x3][0x1c] ;  /* 0x00c00380ff0477ac */ /* 0x000e240008000800 */
[----:B0-----:R-:W-:-:S07]  /*0ce0*/  FFMA R15, R4, UR4, R15 ;  /* 0x00000004040f7c23 */ /* 0x001fce000800000f */
.L_x_25:
[----:B------:R-:W-:Y:S05]  /*0cf0*/  BSYNC.RECONVERGENT B0 ;  /* 0x0000000000007941 */ /* 0x000fea0003800200 */
.L_x_23:
[----:B------:R-:W-:Y:S01]  /*0d00*/  VIMNMX.U32 R18, PT, PT, R18, R19, !PT ;  /* 0x0000001312127248 */ /* 0x000fe20007fe0000 */
[----:B------:R-:W-:Y:S01]  /*0d10*/  BSSY.RECONVERGENT B0, `(.L_x_26) ;  /* 0x0000011000007945 */ /* 0x000fe20003800200 */
[----:B------:R-:W-:Y:S02]  /*0d20*/  ISETP.GE.U32.AND P6, PT, R16, 0x8, PT ;  /* 0x000000081000780c */ /* 0x000fe40003fc6070 */
[----:B------:R-:W-:-:S13]  /*0d30*/  ISETP.LT.U32.AND P5, PT, R18, 0x7, PT ;  /* 0x000000071200780c */ /* 0x000fda0003fa1070 */
[----:B------:R-:W-:Y:S05]  /*0d40*/  @!P6 BRA P5, `(.L_x_27) ;  /* 0x000000000028e947 */ /* 0x000fea0002800000 */
[----:B------:R-:W-:-:S05]  /*0d50*/  VIADD R4, R10, 0x1 ;  /* 0x000000010a047836 */ /* 0x000fca0000000000 */
        /* <DEDUP_REMOVED lines=9> */
.L_x_27:
[----:B------:R-:W0:Y:S01]  /*0df0*/  LDS R4, [R8+-0xdc] ;  /* 0xffff240008047984 */ /* 0x000e220000000800 */
[----:B------:R-:W0:Y:S02]  /*0e00*/  LDCU UR4, c[0x3][0x20] ;  /* 0x00c00400ff0477ac */ /* 0x000e240008000800 */
[----:B0-----:R-:W-:-:S07]  /*0e10*/  FFMA R15, R4, UR4, R15 ;  /* 0x00000004040f7c23 */ /* 0x001fce000800000f */
.L_x_28:
[----:B------:R-:W-:Y:S05]  /*0e20*/  BSYNC.RECONVERGENT B0 ;  /* 0x0000000000007941 */ /* 0x000fea0003800200 */
.L_x_26:
[----:B------:R-:W-:Y:S01]  /*0e30*/  ISETP.GT.U32.OR P5, PT, R14, 0x7, P2 ;  /* 0x000000070e00780c */ /* 0x000fe200017a4470 */
[C---:B------:R-:W-:Y:S01]  /*0e40*/  IMAD R19, R12.reuse, UR7, R6 ;  /* 0x000000070c137c24 */ /* 0x040fe2000f8e0206 */
[----:B------:R-:W-:Y:S01]  /*0e50*/  ISETP.GE.AND P0, PT, R9, UR6, PT ;  /* 0x0000000609007c0c */ /* 0x000fe2000bf06270 */
[----:B------:R-:W-:Y:S01]  /*0e60*/  BSSY.RECONVERGENT B0, `(.L_x_29) ;  /* 0x0000012000007945 */ /* 0x000fe20003800200 */
[C---:B------:R-:W-:Y:S01]  /*0e70*/  IMAD R17, R12.reuse, UR7, R17 ;  /* 0x000000070c117c24 */ /* 0x040fe2000f8e0211 */
[----:B------:R-:W-:Y:S01]  /*0e80*/  VIMNMX.U32 R16, PT, PT, R7, R14, !PT ;  /* 0x0000000e07107248 */ /* 0x000fe20007fe0000 */
[----:B------:R-:W-:Y:S01]  /*0e90*/  IMAD R13, R12, UR7, R13 ;  /* 0x000000070c0d7c24 */ /* 0x000fe2000f8e020d */
[----:B------:R-:W-:-:S06]  /*0ea0*/  ISETP.GT.AND P0, PT, R9, -0x1, !P0 ;  /* 0xffffffff0900780c */ /* 0x000fcc0004704270 */
[----:B------:R-:W0:Y:S01]  /*0eb0*/  @!P5 LDS R4, [R8+-0x24] ;  /* 0xffffdc000804d984 */ /* 0x000e220000000800 */
[----:B------:R-:W0:Y:S02]  /*0ec0*/  @!P5 LDC R5, c[0x3][0x24] ;  /* 0x00c00900ff05db82 */ /* 0x000e240000000800 */
[----:B0-----:R-:W-:Y:S01]  /*0ed0*/  @!P5 FFMA R15, R4, R5, R15 ;  /* 0x00000005040fd223 */ /* 0x001fe2000000000f */
[----:B------:R-:W-:-:S04]  /*0ee0*/  VIADD R5, R19, 0xffffffff ;  /* 0xffffffff13057836 */ /* 0x000fc80000000000 */
[----:B------:R-:W-:Y:S01]  /*0ef0*/  IMAD.WIDE R4, R5, 0x4, R2 ;  /* 0x0000000405047825 */ /* 0x000fe200078e0202 */
[----:B------:R-:W-:Y:S06]  /*0f00*/  @!P5 BRA `(.L_x_30) ;  /* 0x00000000001cd947 */ /* 0x000fec0003800000 */
[----:B------:R-:W-:-:S04]  /*0f10*/  ISETP.GT.AND P5, PT, R11, RZ, PT ;  /* 0x000000ff0b00720c */ /* 0x000fc80003fa4270 */
[----:B------:R-:W-:-:S04]  /*0f20*/  ISETP.NE.AND P5, PT, R10, RZ, P5 ;  /* 0x000000ff0a00720c */ /* 0x000fc80002fa5270 */
[----:B------:R-:W-:-:S13]  /*0f30*/  PLOP3.LUT P5, PT, P5, P0, PT, 0x80, 0x8 ;  /* 0x000000000008781c */ /* 0x000fda0002fa1070 */
[----:B------:R-:W-:Y:S05]  /*0f40*/  @!P5 BRA `(.L_x_30) ;  /* 0x00000000000cd947 */ /* 0x000fea0003800000 */
[----:B------:R-:W2:Y:S01]  /*0f50*/  LDG.E.CONSTANT R6, desc[UR8][R4.64] ;  /* 0x0000000804067981 */ /* 0x000ea2000c1e9900 */
[----:B------:R-:W2:Y:S02]  /*0f60*/  LDCU UR4, c[0x3][0x24] ;  /* 0x00c00480ff0477ac */ /* 0x000ea40008000800 */
[----:B--2---:R-:W-:-:S07]  /*0f70*/  FFMA R15, R6, UR4, R15 ;  /* 0x00000004060f7c23 */ /* 0x004fce000800000f */
.L_x_30:
[----:B------:R-:W-:Y:S05]  /*0f80*/  BSYNC.RECONVERGENT B0 ;  /* 0x0000000000007941 */ /* 0x000fea0003800200 */
.L_x_29:
[----:B------:R-:W-:Y:S01]  /*0f90*/  ISETP.GE.U32.AND P5, PT, R16, 0x8, PT ;  /* 0x000000081000780c */ /* 0x000fe20003fa6070 */
[----:B------:R-:W-:-:S12]  /*0fa0*/  BSSY.RECONVERGENT B0, `(.L_x_31) ;  /* 0x000000d000007945 */ /* 0x000fd80003800200 */
        /* <DEDUP_REMOVED lines=9> */
.L_x_32:
[----:B------:R-:W0:Y:S01]  /*1040*/  LDS R6, [R8+-0x20] ;  /* 0xffffe00008067984 */ /* 0x000e220000000800 */
[----:B------:R-:W0:Y:S02]  /*1050*/  LDCU UR4, c[0x3][0x28] ;  /* 0x00c00500ff0477ac */ /* 0x000e240008000800 */
[----:B0-----:R-:W-:-:S07]  /*1060*/  FFMA R15, R6, UR4, R15 ;  /* 0x00000004060f7c23 */ /* 0x001fce000800000f */
.L_x_33:
[----:B------:R-:W-:Y:S05]  /*1070*/  BSYNC.RECONVERGENT B0 ;  /* 0x0000000000007941 */ /* 0x000fea0003800200 */
.L_x_31:
[----:B------:R-:W-:Y:S01]  /*1080*/  ISETP.GE.U32.AND P5, PT, R14, 0x8, PT ;  /* 0x000000080e00780c */ /* 0x000fe20003fa6070 */
[----:B------:R-:W-:Y:S01]  /*1090*/  BSSY.RECONVERGENT B0, `(.L_x_34) ;  /* 0x000000f000007945 */ /* 0x000fe20003800200 */
[----:B------:R-:W-:Y:S02]  /*10a0*/  ISETP.NE.AND P6, PT, R0, RZ, PT ;  /* 0x000000ff0000720c */ /* 0x000fe40003fc5270 */
[----:B------:R-:W-:Y:S02]  /*10b0*/  P2R R6, PR, RZ, 0x20 ;  /* 0x00000020ff067803 */ /* 0x000fe40000000000 */
[----:B------:R-:W-:-:S13]  /*10c0*/  ISETP.LT.U32.AND P5, PT, R14, 0x8, PT ;  /* 0x000000080e00780c */ /* 0x000fda0003fa1070 */
        /* <DEDUP_REMOVED lines=8> */
.L_x_35:
[----:B------:R-:W0:Y:S01]  /*1150*/  LDS R4, [R8+-0x1c] ;  /* 0xffffe40008047984 */ /* 0x000e220000000800 */
[----:B------:R-:W0:Y:S02]  /*1160*/  LDCU UR4, c[0x3][0x2c] ;  /* 0x00c00580ff0477ac */ /* 0x000e240008000800 */
[----:B0-----:R-:W-:-:S07]  /*1170*/  FFMA R15, R4, UR4, R15 ;  /* 0x00000004040f7c23 */ /* 0x001fce000800000f */
.L_x_36:
[----:B------:R-:W-:Y:S05]  /*1180*/  BSYNC.RECONVERGENT B0 ;  /* 0x0000000000007941 */ /* 0x000fea0003800200 */
.L_x_34:
[----:B------:R-:W-:Y:S01]  /*1190*/  VIMNMX.U32 R6, PT, PT, R21, R14, !PT ;  /* 0x0000000e15067248 */ /* 0x000fe20007fe0000 */
[----:B------:R-:W-:Y:S01]  /*11a0*/  VIADD R5, R13, 0xffffffff ;  /* 0xffffffff0d057836 */ /* 0x000fe20000000000 */
[----:B------:R-:W-:Y:S02]  /*11b0*/  BSSY.RECONVERGENT B0, `(.L_x_37) ;  /* 0x000000d000007945 */ /* 0x000fe40003800200 */
        /* <DEDUP_REMOVED lines=9> */
.L_x_38:
[----:B------:R-:W0:Y:S01]  /*1250*/  LDS R6, [R8+-0x4] ;  /* 0xfffffc0008067984 */ /* 0x000e220000000800 */
[----:B------:R-:W0:Y:S02]  /*1260*/  LDCU UR4, c[0x3][0x30] ;  /* 0x00c00600ff0477ac */ /* 0x000e240008000800 */
[----:B0-----:R-:W-:-:S07]  /*1270*/  FFMA R15, R6, UR4, R15 ;  /* 0x00000004060f7c23 */ /* 0x001fce000800000f */
.L_x_39:
[----:B------:R-:W-:Y:S05]  /*1280*/  BSYNC.RECONVERGENT B0 ;  /* 0x0000000000007941 */ /* 0x000fea0003800200 */
.L_x_37:
[----:B------:R-:W-:Y:S01]  /*1290*/  ISETP.GE.U32.AND P6, PT, R14, 0x8, PT ;  /* 0x000000080e00780c */ /* 0x000fe20003fc6070 */
[----:B------:R-:W-:Y:S01]  /*12a0*/  BSSY.RECONVERGENT B0, `(.L_x_40) ;  /* 0x000000c000007945 */ /* 0x000fe20003800200 */
[----:B------:R-:W-:-:S13]  /*12b0*/  ISETP.EQ.AND P5, PT, R20, RZ, PT ;  /* 0x000000ff1400720c */ /* 0x000fda0003fa2270 */
[----:B------:R-:W-:Y:S05]  /*12c0*/  @!P6 BRA P5, `(.L_x_41) ;  /* 0x000000000018e947 */ /* 0x000fea0002800000 */
[----:B------:R-:W-:-:S13]  /*12d0*/  ISETP.LT.OR P5, PT, R11, RZ, !P0 ;  /* 0x000000ff0b00720c */ /* 0x000fda00047a1670 */
[----:B------:R-:W-:Y:S05]  /*12e0*/  @P5 BRA `(.L_x_42) ;  /* 0x00000000001c5947 */ /* 0x000fea0003800000 */
[----:B------:R-:W2:Y:S01]  /*12f0*/  LDG.E.CONSTANT R6, desc[UR8][R4.64+0x4] ;  /* 0x0000040804067981 */ /* 0x000ea2000c1e9900 */
[----:B------:R-:W2:Y:S02]  /*1300*/  LDCU UR4, c[0x3][0x34] ;  /* 0x00c00680ff0477ac */ /* 0x000ea40008000800 */
[----:B--2---:R-:W-:Y:S01]  /*1310*/  FFMA R15, R6, UR4, R15 ;  /* 0x00000004060f7c23 */ /* 0x004fe2000800000f */
[----:B------:R-:W-:Y:S06]  /*1320*/  BRA `(.L_x_42) ;  /* 0x00000000000c7947 */ /* 0x000fec0003800000 */
.L_x_41:
[----:B------:R-:W0:Y:S01]  /*1330*/  LDS R6, [R8] ;  /* 0x0000000008067984 */ /* 0x000e220000000800 */
[----:B------:R-:W0:Y:S02]  /*1340*/  LDCU UR4, c[0x3][0x34] ;  /* 0x00c00680ff0477ac */ /* 0x000e240008000800 */
[----:B0-----:R-:W-:-:S07]  /*1350*/  FFMA R15, R6, UR4, R15 ;  /* 0x00000004060f7c23 */ /* 0x001fce000800000f */
.L_x_42:
[----:B------:R-:W-:Y:S05]  /*1360*/  BSYNC.RECONVERGENT B0 ;  /* 0x0000000000007941 */ /* 0x000fea0003800200 */
.L_x_40:
[----:B------:R-:W-:Y:S01]  /*1370*/  ISETP.NE.AND P6, PT, R22, RZ, PT ;  /* 0x000000ff1600720c */ /* 0x000fe20003fc5270 */
[----:B------:R-:W-:Y:S01]  /*1380*/  BSSY.RECONVERGENT B0, `(.L_x_43) ;  /* 0x000000c000007945 */ /* 0x000fe20003800200 */
[----:B------:R-:W-:-:S13]  /*1390*/  ISETP.LT.U32.AND P5, PT, R14, 0x8, PT ;  /* 0x000000080e00780c */ /* 0x000fda0003fa1070 */
[----:B------:R-:W-:Y:S05]  /*13a0*/  @P6 BRA P5, `(.L_x_44) ;  /* 0x0000000000186947 */ /* 0x000fea0002800000 */
[----:B------:R-:W-:-:S13]  /*13b0*/  PLOP3.LUT P5, PT, P1, P0, PT, 0x80, 0x8 ;  /* 0x000000000008781c */ /* 0x000fda0000fa1070 */
[----:B------:R-:W-:Y:S05]  /*13c0*/  @!P5 BRA `(.L_x_45) ;  /* 0x00000000001cd947 */ /* 0x000fea0003800000 */
[----:B------:R-:W2:Y:S01]  /*13d0*/  LDG.E.CONSTANT R4, desc[UR8][R4.64+0x8] ;  /* 0x0000080804047981 */ /* 0x000ea2000c1e9900 */
[----:B------:R-:W2:Y:S02]  /*13e0*/  LDCU UR4, c[0x3][0x38] ;  /* 0x00c00700ff0477ac */ /* 0x000ea40008000800 */
[----:B--2---:R-:W-:Y:S01]  /*13f0*/  FFMA R15, R4, UR4, R15 ;  /* 0x00000004040f7c23 */ /* 0x004fe2000800000f */
[----:B------:R-:W-:Y:S06]  /*1400*/  BRA `(.L_x_45) ;  /* 0x00000000000c7947 */ /* 0x000fec0003800000 */
.L_x_44:
[----:B------:R-:W0:Y:S01]  /*1410*/  LDS R4, [R8+0x4] ;  /* 0x0000040008047984 */ /* 0x000e220000000800 */
[----:B------:R-:W0:Y:S02]  /*1420*/  LDCU UR4, c[0x3][0x38] ;  /* 0x00c00700ff0477ac */ /* 0x000e240008000800 */
[----:B0-----:R-:W-:-:S07]  /*1430*/  FFMA R15, R4, UR4, R15 ;  /* 0x00000004040f7c23 */ /* 0x001fce000800000f */
.L_x_45:
[----:B------:R-:W-:Y:S05]  /*1440*/  BSYNC.RECONVERGENT B0 ;  /* 0x0000000000007941 */ /* 0x000fea0003800200 */
.L_x_43:
[----:B------:R-:W-:Y:S01]  /*1450*/  ISETP.LT.U32.AND P5, PT, R14, 0x8, PT ;  /* 0x000000080e00780c */ /* 0x000fe20003fa1070 */
[----:B------:R-:W-:Y:S01]  /*1460*/  BSSY.RECONVERGENT B0, `(.L_x_46) ;  /* 0x0000010000007945 */ /* 0x000fe20003800200 */
[----:B------:R-:W-:-:S05]  /*1470*/  IADD3 R5, PT, PT, R17, -0x1, RZ ;  /* 0xffffffff11057810 */ /* 0x000fca0007ffe0ff */
[----:B------:R-:W-:-:S06]  /*1480*/  IMAD.WIDE R4, R5, 0x4, R2 ;  /* 0x0000000405047825 */ /* 0x000fcc00078e0202 */
        /* <DEDUP_REMOVED lines=10> */
.L_x_47:
[----:B------:R-:W0:Y:S01]  /*1530*/  LDS R6, [R8+0x1c] ;  /* 0x00001c0008067984 */ /* 0x000e220000000800 */
[----:B------:R-:W0:Y:S02]  /*1540*/  LDCU UR4, c[0x3][0x3c] ;  /* 0x00c00780ff0477ac */ /* 0x000e240008000800 */
[----:B0-----:R-:W-:-:S07]  /*1550*/  FFMA R15, R6, UR4, R15 ;  /* 0x00000004060f7c23 */ /* 0x001fce000800000f */
.L_x_48:
[----:B------:R-:W-:Y:S05]  /*1560*/  BSYNC.RECONVERGENT B0 ;  /* 0x0000000000007941 */ /* 0x000fea0003800200 */
.L_x_46:
[----:B------:R-:W-:Y:S01]  /*1570*/  ISETP.LT.U32.AND P5, PT, R14, 0x8, PT ;  /* 0x000000080e00780c */ /* 0x000fe20003fa1070 */
[----:B------:R-:W-:-:S12]  /*1580*/  BSSY.RECONVERGENT B0, `(.L_x_49) ;  /* 0x000000e000007945 */ /* 0x000fd80003800200 */
[----:B------:R-:W-:Y:S05]  /*1590*/  @P4 BRA P5, `(.L_x_50) ;  /* 0x0000000000244947 */ /* 0x000fea0002800000 */
[----:B------:R-:W-:Y:S01]  /*15a0*/  VIADD R6, R10, 0x1 ;  /* 0x000000010a067836 */ /* 0x000fe20000000000 */
[----:B------:R-:W-:-:S04]  /*15b0*/  ISETP.GT.AND P5, PT, R11, -0x1, PT ;  /* 0xffffffff0b00780c */ /* 0x000fc80003fa4270 */
[----:B------:R-:W-:-:S04]  /*15c0*/  ISETP.LT.U32.AND P5, PT, R6, UR7, P5 ;  /* 0x0000000706007c0c */ /* 0x000fc8000afa1070 */
[----:B------:R-:W-:-:S13]  /*15d0*/  PLOP3.LUT P5, PT, P5, P0, PT, 0x80, 0x8 ;  /* 0x000000000008781c */ /* 0x000fda0002fa1070 */
[----:B------:R-:W-:Y:S05]  /*15e0*/  @!P5 BRA `(.L_x_51) ;  /* 0x00000000001cd947 */ /* 0x000fea0003800000 */
[----:B------:R-:W2:Y:S01]  /*15f0*/  LDG.E.CONSTANT R6, desc[UR8][R4.64+0x4] ;  /* 0x0000040804067981 */ /* 0x000ea2000c1e9900 */
[----:B------:R-:W2:Y:S02]  /*1600*/  LDCU UR4, c[0x3][0x40] ;  /* 0x00c00800ff0477ac */ /* 0x000ea40008000800 */
[----:B--2---:R-:W-:Y:S01]  /*1610*/  FFMA R15, R6, UR4, R15 ;  /* 0x00000004060f7c23 */ /* 0x004fe2000800000f */
[----:B------:R-:W-:Y:S06]  /*1620*/  BRA `(.L_x_51) ;  /* 0x00000000000c7947 */ /* 0x000fec0003800000 */
.L_x_50:
[----:B------:R-:W0:Y:S01]  /*1630*/  LDS R6, [R8+0x20] ;  /* 0x0000200008067984 */ /* 0x000e220000000800 */
[----:B------:R-:W0:Y:S02]  /*1640*/  LDCU UR4, c[0x3][0x40] ;  /* 0x00c00800ff0477ac */ /* 0x000e240008000800 */
[----:B0-----:R-:W-:-:S07]  /*1650*/  FFMA R15, R6, UR4, R15 ;  /* 0x00000004060f7c23 */ /* 0x001fce000800000f */
.L_x_51:
[----:B------:R-:W-:Y:S05]  /*1660*/  BSYNC.RECONVERGENT B0 ;  /* 0x0000000000007941 */ /* 0x000fea0003800200 */
.L_x_49:
[----:B------:R-:W-:Y:S01]  /*1670*/  ISETP.GE.U32.AND P6, PT, R14, 0x8, PT ;  /* 0x000000080e00780c */ /* 0x000fe20003fc6070 */
[----:B------:R-:W-:Y:S01]  /*1680*/  BSSY.RECONVERGENT B0, `(.L_x_52) ;  /* 0x000000e000007945 */ /* 0x000fe20003800200 */
[----:B------:R-:W-:-:S13]  /*1690*/  ISETP.LT.U32.AND P5, PT, R18, 0x7, PT ;  /* 0x000000071200780c */ /* 0x000fda0003fa1070 */
[----:B------:R-:W-:Y:S05]  /*16a0*/  @!P6 BRA P5, `(.L_x_53) ;  /* 0x000000000020e947 */ /* 0x000fea0002800000 */
[----:B------:R-:W-:-:S05]  /*16b0*/  VIADD R6, R10, 0x1 ;  /* 0x000000010a067836 */ /* 0x000fca0000000000 */
[----:B------:R-:W-:-:S04]  /*16c0*/  ISETP.LT.U32.AND P5, PT, R6, UR7, P1 ;  /* 0x0000000706007c0c */ /* 0x000fc80008fa1070 */
[----:B------:R-:W-:-:S13]  /*16d0*/  PLOP3.LUT P5, PT, P5, P0, PT, 0x80, 0x8 ;  /* 0x000000000008781c */ /* 0x000fda0002fa1070 */
[----:B------:R-:W-:Y:S05]  /*16e0*/  @!P5 BRA `(.L_x_54) ;  /* 0x00000000001cd947 */ /* 0x000fea0003800000 */
[----:B------:R-:W2:Y:S01]  /*16f0*/  LDG.E.CONSTANT R4, desc[UR8][R4.64+0x8] ;  /* 0x0000080804047981 */ /* 0x000ea2000c1e9900 */
[----:B------:R-:W2:Y:S02]  /*1700*/  LDCU UR4, c[0x3][0x44] ;  /* 0x00c00880ff0477ac */ /* 0x000ea40008000800 */
[----:B--2---:R-:W-:Y:S01]  /*1710*/  FFMA R15, R4, UR4, R15 ;  /* 0x00000004040f7c23 */ /* 0x004fe2000800000f */
[----:B------:R-:W-:Y:S06]  /*1720*/  BRA `(.L_x_54) ;  /* 0x00000000000c7947 */ /* 0x000fec0003800000 */
.L_x_53:
[----:B------:R-:W0:Y:S01]  /*1730*/  LDS R4, [R8+0x24] ;  /* 0x0000240008047984 */ /* 0x000e220000000800 */
[----:B------:R-:W0:Y:S02]  /*1740*/  LDCU UR4, c[0x3][0x44] ;  /* 0x00c00880ff0477ac */ /* 0x000e240008000800 */
[----:B0-----:R-:W-:-:S07]  /*1750*/  FFMA R15, R4, UR4, R15 ;  /* 0x00000004040f7c23 */ /* 0x001fce000800000f */
.L_x_54:
[----:B------:R-:W-:Y:S05]  /*1760*/  BSYNC.RECONVERGENT B0 ;  /* 0x0000000000007941 */ /* 0x000fea0003800200 */
.L_x_52:
[----:B------:R-:W0:Y:S01]  /*1770*/  S2R R6, SR_TID.Z ;  /* 0x0000000000067919 */ /* 0x000e220000002300 */
[----:B------:R-:W-:Y:S01]  /*1780*/  VIADD R16, R9, 0x1 ;  /* 0x0000000109107836 */ /* 0x000fe20000000000 */
[----:B------:R-:W-:Y:S01]  /*1790*/  BSSY.RECONVERGENT B0, `(.L_x_55) ;  /* 0x0000014000007945 */ /* 0x000fe20003800200 */
[----:B------:R-:W-:-:S03]  /*17a0*/  IMAD R19, R12, UR7, R19 ;  /* 0x000000070c137c24 */ /* 0x000fc6000f8e0213 */
[----:B------:R-:W-:Y:S01]  /*17b0*/  ISETP.GE.AND P0, PT, R16, UR6, PT ;  /* 0x0000000610007c0c */ /* 0x000fe2000bf06270 */
[----:B------:R-:W-:-:S03]  /*17c0*/  VIADD R5, R19, 0xffffffff ;  /* 0xffffffff13057836 */ /* 0x000fc60000000000 */
[----:B------:R-:W-:Y:S01]  /*17d0*/  ISETP.GT.AND P0, PT, R16, -0x1, !P0 ;  /* 0xffffffff1000780c */ /* 0x000fe20004704270 */
[----:B0-----:R-:W-:-:S05]  /*17e0*/  VIADD R6, R6, 0x1 ;  /* 0x0000000106067836 */ /* 0x001fca0000000000 */
[----:B------:R-:W-:Y:S02]  /*17f0*/  ISETP.GT.U32.OR P2, PT, R6, 0x7, P2 ;  /* 0x000000070600780c */ /* 0x000fe40001744470 */
[----:B------:R-:W-:-:S11]  /*1800*/  VIMNMX.U32 R7, PT, PT, R7, R6, !PT ;  /* 0x0000000607077248 */ /* 0x000fd60007fe0000 */
[----:B------:R-:W0:Y:S01]  /*1810*/  @!P2 LDS R4, [R8+0xdc] ;  /* 0x0000dc000804a984 */ /* 0x000e220000000800 */
[----:B------:R-:W0:Y:S02]  /*1820*/  @!P2 LDC R14, c[0x3][0x48] ;  /* 0x00c01200ff0eab82 */ /* 0x000e240000000800 */
[----:B0-----:R-:W-:Y:S01]  /*1830*/  @!P2 FFMA R15, R4, R14, R15 ;  /* 0x0000000e040fa223 */ /* 0x001fe2000000000f */
        /* <DEDUP_REMOVED lines=9> */
.L_x_56:
[----:B------:R-:W-:Y:S05]  /*18d0*/  BSYNC.RECONVERGENT B0 ;  /* 0x0000000000007941 */ /* 0x000fea0003800200 */
.L_x_55:
[----:B------:R-:W-:Y:S01]  /*18e0*/  ISETP.GE.U32.AND P2, PT, R7, 0x8, PT ;  /* 0x000000080700780c */ /* 0x000fe20003f46070 */
[----:B------:R-:W-:Y:S01]  /*18f0*/  BSSY.RECONVERGENT B0, `(.L_x_57) ;  /* 0x000000f000007945 */ /* 0x000fe20003800200 */
[C---:B------:R-:W-:Y:S02]  /*1900*/  IMAD R17, R12.reuse, UR7, R17 ;  /* 0x000000070c117c24 */ /* 0x040fe4000f8e0211 */
[----:B------:R-:W-:-:S09]  /*1910*/  IMAD R13, R12, UR7, R13 ;  /* 0x000000070c0d7c24 */ /* 0x000fd2000f8e020d */
        /* <DEDUP_REMOVED lines=9> */
.L_x_58:
[----:B------:R-:W0:Y:S01]  /*19b0*/  LDS R14, [R8+0xe0] ;  /* 0x0000e000080e7984 */ /* 0x000e220000000800 */
[----:B------:R-:W0:Y:S02]  /*19c0*/  LDCU UR4, c[0x3][0x4c] ;  /* 0x00c00980ff0477ac */ /* 0x000e240008000800 */
[----:B0-----:R-:W-:-:S07]  /*19d0*/  FFMA R15, R14, UR4, R15 ;  /* 0x000000040e0f7c23 */ /* 0x001fce000800000f */
.L_x_59:
[----:B------:R-:W-:Y:S05]  /*19e0*/  BSYNC.RECONVERGENT B0 ;  /* 0x0000000000007941 */ /* 0x000fea0003800200 */
.L_x_57:
[----:B------:R-:W-:Y:S01]  /*19f0*/  ISETP.NE.AND P6, PT, R0, RZ, PT ;  /* 0x000000ff0000720c */ /* 0x000fe20003fc5270 */
[----:B------:R-:W-:Y:S01]  /*1a00*/  BSSY.RECONVERGENT B0, `(.L_x_60) ;  /* 0x000000e000007945 */ /* 0x000fe20003800200 */
[C---:B------:R-:W-:Y:S02]  /*1a10*/  ISETP.LT.U32.AND P5, PT, R6.reuse, 0x8, PT ;  /* 0x000000080600780c */ /* 0x040fe40003fa1070 */
[----:B------:R-:W-:-:S11]  /*1a20*/  ISETP.GE.U32.AND P2, PT, R6, 0x8, PT ;  /* 0x000000080600780c */ /* 0x000fd60003f46070 */
        /* <DEDUP_REMOVED lines=8> */
.L_x_61:
[----:B------:R-:W0:Y:S01]  /*1ab0*/  LDS R0, [R8+0xe4] ;  /* 0x0000e40008007984 */ /* 0x000e220000000800 */
[----:B------:R-:W0:Y:S02]  /*1ac0*/  LDCU UR4, c[0x3][0x50] ;  /* 0x00c00a00ff0477ac */ /* 0x000e240008000800 */
[----:B0-----:R-:W-:-:S07]  /*1ad0*/  FFMA R15, R0, UR4, R15 ;  /* 0x00000004000f7c23 */ /* 0x001fce000800000f */
.L_x_62:
[----:B------:R-:W-:Y:S05]  /*1ae0*/  BSYNC.RECONVERGENT B0 ;  /* 0x0000000000007941 */ /* 0x000fea0003800200 */
.L_x_60:
        /* <DEDUP_REMOVED lines=12> */
.L_x_64:
[----:B------:R-:W0:Y:S01]  /*1bb0*/  LDS R0, [R8+0xfc] ;  /* 0x0000fc0008007984 */ /* 0x000e220000000800 */
[----:B------:R-:W0:Y:S02]  /*1bc0*/  LDCU UR4, c[0x3][0x54] ;  /* 0x00c00a80ff0477ac */ /* 0x000e240008000800 */
[----:B0-----:R-:W-:-:S07]  /*1bd0*/  FFMA R15, R0, UR4, R15 ;  /* 0x00000004000f7c23 */ /* 0x001fce000800000f */
.L_x_65:
[----:B------:R-:W-:Y:S05]  /*1be0*/  BSYNC.RECONVERGENT B0 ;  /* 0x0000000000007941 */ /* 0x000fea0003800200 */
.L_x_63:
        /* <DEDUP_REMOVED lines=9> */
.L_x_67:
[----:B------:R-:W0:Y:S01]  /*1c80*/  LDS R0, [R8+0x100] ;  /* 0x0001000008007984 */ /* 0x000e220000000800 */
[----:B------:R-:W0:Y:S02]  /*1c90*/  LDCU UR4, c[0x3][0x58] ;  /* 0x00c00b00ff0477ac */ /* 0x000e240008000800 */
[----:B0-----:R-:W-:-:S07]  /*1ca0*/  FFMA R15, R0, UR4, R15 ;  /* 0x00000004000f7c23 */ /* 0x001fce000800000f */
.L_x_68:
[----:B------:R-:W-:Y:S05]  /*1cb0*/  BSYNC.RECONVERGENT B0 ;  /* 0x0000000000007941 */ /* 0x000fea0003800200 */
.L_x_66:
        /* <DEDUP_REMOVED lines=10> */
.L_x_70:
[----:B------:R-:W0:Y:S01]  /*1d60*/  LDS R0, [R8+0x104] ;  /* 0x0001040008007984 */ /* 0x000e220000000800 */
[----:B------:R-:W0:Y:S02]  /*1d70*/  LDCU UR4, c[0x3][0x5c] ;  /* 0x00c00b80ff0477ac */ /* 0x000e240008000800 */
[----:B0-----:R-:W-:-:S07]  /*1d80*/  FFMA R15, R0, UR4, R15 ;  /* 0x00000004000f7c23 */ /* 0x001fce000800000f */
.L_x_71:
[----:B------:R-:W-:Y:S05]  /*1d90*/  BSYNC.RECONVERGENT B0 ;  /* 0x0000000000007941 */ /* 0x000fea0003800200 */
.L_x_69:
[----:B------:R-:W-:Y:S01]  /*1da0*/  ISETP.LT.U32.AND P5, PT, R6, 0x8, PT ;  /* 0x000000080600780c */ /* 0x000fe20003fa1070 */
[----:B------:R-:W-:Y:S01]  /*1db0*/  VIADD R17, R17, 0xffffffff ;  /* 0xffffffff11117836 */ /* 0x000fe20000000000 */
[----:B------:R-:W-:Y:S03]  /*1dc0*/  BSSY.RECONVERGENT B0, `(.L_x_72) ;  /* 0x000000f000007945 */ /* 0x000fe60003800200 */
[----:B------:R-:W-:-:S08]  /*1dd0*/  IMAD.WIDE R2, R17, 0x4, R2 ;  /* 0x0000000411027825 */ /* 0x000fd000078e0202 */
        /* <DEDUP_REMOVED lines=10> */
.L_x_73:
[----:B------:R-:W0:Y:S01]  /*1e80*/  LDS R0, [R8+0x11c] ;  /* 0x00011c0008007984 */ /* 0x000e220000000800 */
[----:B------:R-:W0:Y:S02]  /*1e90*/  LDCU UR4, c[0x3][0x60] ;  /* 0x00c00c00ff0477ac */ /* 0x000e240008000800 */
[----:B0-----:R-:W-:-:S07]  /*1ea0*/  FFMA R15, R0, UR4, R15 ;  /* 0x00000004000f7c23 */ /* 0x001fce000800000f */
.L_x_74:
[----:B------:R-:W-:Y:S05]  /*1eb0*/  BSYNC.RECONVERGENT B0 ;  /* 0x0000000000007941 */ /* 0x000fea0003800200 */
.L_x_72:
        /* <DEDUP_REMOVED lines=12> */
.L_x_76:
[----:B------:R-:W0:Y:S01]  /*1f80*/  LDS R0, [R8+0x120] ;  /* 0x0001200008007984 */ /* 0x000e220000000800 */
[----:B------:R-:W0:Y:S02]  /*1f90*/  LDCU UR4, c[0x3][0x64] ;  /* 0x00c00c80ff0477ac */ /* 0x000e240008000800 */
[----:B0-----:R-:W-:-:S07]  /*1fa0*/  FFMA R15, R0, UR4, R15 ;  /* 0x00000004000f7c23 */ /* 0x001fce000800000f */
.L_x_77:
[----:B------:R-:W-:Y:S05]  /*1fb0*/  BSYNC.RECONVERGENT B0 ;  /* 0x0000000000007941 */ /* 0x000fea0003800200 */
.L_x_75:
[----:B------:R-:W-:Y:S01]  /*1fc0*/  ISETP.LT.U32.AND P3, PT, R18, 0x7, PT ;  /* 0x000000071200780c */ /* 0x000fe20003f61070 */
[----:B------:R-:W-:-:S12]  /*1fd0*/  BSSY.RECONVERGENT B0, `(.L_x_78) ;  /* 0x000000d000007945 */ /* 0x000fd80003800200 */
        /* <DEDUP_REMOVED lines=9> */
.L_x_79:
[----:B------:R-:W0:Y:S01]  /*2070*/  LDS R8, [R8+0x124] ;  /* 0x0001240008087984 */ /* 0x000e220000000800 */
[----:B------:R-:W0:Y:S02]  /*2080*/  LDCU UR4, c[0x3][0x68] ;  /* 0x00c00d00ff0477ac */ /* 0x000e240008000800 */
[----:B0-----:R-:W-:-:S07]  /*2090*/  FFMA R15, R8, UR4, R15 ;  /* 0x00000004080f7c23 */ /* 0x001fce000800000f */
.L_x_80:
[----:B------:R-:W-:Y:S05]  /*20a0*/  BSYNC.RECONVERGENT B0 ;  /* 0x0000000000007941 */ /* 0x000fea0003800200 */
.L_x_78:
[----:B------:R-:W0:Y:S01]  /*20b0*/  LDC.64 R2, c[0x0][0x388] ;  /* 0x0000e200ff027b82 */ /* 0x000e220000000a00 */
[----:B------:R-:W-:-:S04]  /*20c0*/  IMAD R9, R9, UR7, R10 ;  /* 0x0000000709097c24 */ /* 0x000fc8000f8e020a */
[----:B------:R-:W-:-:S04]  /*20d0*/  IMAD R9, R9, R12, R11 ;  /* 0x0000000c09097224 */ /* 0x000fc800078e020b */
[----:B0-----:R-:W-:-:S05]  /*20e0*/  IMAD.WIDE R2, R9, 0x4, R2 ;  /* 0x0000000409027825 */ /* 0x001fca00078e0202 */
[----:B------:R-:W-:Y:S01]  /*20f0*/  STG.E desc[UR8][R2.64], R15 ;  /* 0x0000000f02007986 */ /* 0x000fe2000c101908 */
[----:B------:R-:W-:Y:S05]  /*2100*/  EXIT ;  /* 0x000000000000794d */ /* 0x000fea0003800000 */
.L_x_81:
[----:B------:R-:W-:-:S00]  /*2110*/  BRA `(.L_x_81) ;  /* 0xfffffffc00fc7947 */ /* 0x000fc0000383ffff */
[----:B------:R-:W-:-:S00]  /*2120*/  NOP ;  /* 0x0000000000007918 */ /* 0x000fc00000000000 */
        /* <DEDUP_REMOVED lines=13> */
.L_x_82:


//--------------------- .nv.shared._Z10TileConv3DPKfPfiii --------------------------
	.section	.nv.shared._Z10TileConv3DPKfPfiii,"aw",@nobits
	.sectionflags	@""
	.align	4
.nv.shared._Z10TileConv3DPKfPfiii:
	.zero		3072


//--------------------- .nv.shared.reserved.0     --------------------------
	.section	.nv.shared.reserved.0,"aw",@nobits
	.weak		__nv_reservedSMEM_offset_0_alias
	.size		__nv_reservedSMEM_offset_0_alias, 0, 64
	.other		__nv_reservedSMEM_offset_0_alias,@"STO_CUDA_RESERVED_SHARED STV_DEFAULT"
__nv_reservedSMEM_offset_0_alias:
	.zero		0
	.zero		64


//--------------------- .nv.constant0._Z10TileConv3DPKfPfiii --------------------------
	.section	.nv.constant0._Z10TileConv3DPKfPfiii,"a",@progbits
	.sectionflags	@""
	.align	4
.nv.constant0._Z10TileConv3DPKfPfiii:
	.zero		924


//--------------------- SYMBOLS --------------------------

	.type		.nv.reservedSmem.offset0,@object
	.size		.nv.reservedSmem.offset0,0x4
	.type		.nv.reservedSmem.cap,@object
	.size		.nv.reservedSmem.cap,0x4
